//
// Generated by NVIDIA NVVM Compiler
//
// Compiler Build ID: CL-36424714
// Cuda compilation tools, release 13.0, V13.0.88
// Based on NVVM 20.0.0
//

.version 9.0
.target sm_100
.address_size 64

	// .globl	_Z30outer_core_impl_kernel_forwardiPKiS0_iiiPKfPfS2_S2_S2_S2_S2_S2_S2_S2_S2_S2_S2_S2_S2_S2_iS2_S2_S2_S2_ifffS3_S3_i
// _ZZ30outer_core_impl_kernel_forwardiPKiS0_iiiPKfPfS2_S2_S2_S2_S2_S2_S2_S2_S2_S2_S2_S2_S2_S2_iS2_S2_S2_S2_ifffS3_S3_iE11s_dummy_loc has been demoted
// _ZZ30outer_core_impl_kernel_forwardiPKiS0_iiiPKfPfS2_S2_S2_S2_S2_S2_S2_S2_S2_S2_S2_S2_S2_S2_iS2_S2_S2_S2_ifffS3_S3_iE7s_temp1 has been demoted
// _ZZ30outer_core_impl_kernel_forwardiPKiS0_iiiPKfPfS2_S2_S2_S2_S2_S2_S2_S2_S2_S2_S2_S2_S2_S2_iS2_S2_S2_S2_ifffS3_S3_iE7s_temp2 has been demoted
// _ZZ30outer_core_impl_kernel_forwardiPKiS0_iiiPKfPfS2_S2_S2_S2_S2_S2_S2_S2_S2_S2_S2_S2_S2_S2_iS2_S2_S2_S2_ifffS3_S3_iE7s_temp3 has been demoted
// _ZZ30outer_core_impl_kernel_forwardiPKiS0_iiiPKfPfS2_S2_S2_S2_S2_S2_S2_S2_S2_S2_S2_S2_S2_S2_iS2_S2_S2_S2_ifffS3_S3_iE12sh_hprime_xx has been demoted
// _ZZ30outer_core_impl_kernel_forwardiPKiS0_iiiPKfPfS2_S2_S2_S2_S2_S2_S2_S2_S2_S2_S2_S2_S2_S2_iS2_S2_S2_S2_ifffS3_S3_iE16sh_hprimewgll_xx has been demoted
.global .align 4 .b8 __cudart_i2opi_f[24] = {65, 144, 67, 60, 153, 149, 98, 219, 192, 221, 52, 245, 209, 87, 39, 252, 41, 21, 68, 78, 110, 131, 249, 162};

.visible .entry _Z30outer_core_impl_kernel_forwardiPKiS0_iiiPKfPfS2_S2_S2_S2_S2_S2_S2_S2_S2_S2_S2_S2_S2_S2_iS2_S2_S2_S2_ifffS3_S3_i(
	.param .u32 _Z30outer_core_impl_kernel_forwardiPKiS0_iiiPKfPfS2_S2_S2_S2_S2_S2_S2_S2_S2_S2_S2_S2_S2_S2_iS2_S2_S2_S2_ifffS3_S3_i_param_0,
	.param .u64 .ptr .align 1 _Z30outer_core_impl_kernel_forwardiPKiS0_iiiPKfPfS2_S2_S2_S2_S2_S2_S2_S2_S2_S2_S2_S2_S2_S2_iS2_S2_S2_S2_ifffS3_S3_i_param_1,
	.param .u64 .ptr .align 1 _Z30outer_core_impl_kernel_forwardiPKiS0_iiiPKfPfS2_S2_S2_S2_S2_S2_S2_S2_S2_S2_S2_S2_S2_S2_iS2_S2_S2_S2_ifffS3_S3_i_param_2,
	.param .u32 _Z30outer_core_impl_kernel_forwardiPKiS0_iiiPKfPfS2_S2_S2_S2_S2_S2_S2_S2_S2_S2_S2_S2_S2_S2_iS2_S2_S2_S2_ifffS3_S3_i_param_3,
	.param .u32 _Z30outer_core_impl_kernel_forwardiPKiS0_iiiPKfPfS2_S2_S2_S2_S2_S2_S2_S2_S2_S2_S2_S2_S2_S2_iS2_S2_S2_S2_ifffS3_S3_i_param_4,
	.param .u32 _Z30outer_core_impl_kernel_forwardiPKiS0_iiiPKfPfS2_S2_S2_S2_S2_S2_S2_S2_S2_S2_S2_S2_S2_S2_iS2_S2_S2_S2_ifffS3_S3_i_param_5,
	.param .u64 .ptr .align 1 _Z30outer_core_impl_kernel_forwardiPKiS0_iiiPKfPfS2_S2_S2_S2_S2_S2_S2_S2_S2_S2_S2_S2_S2_S2_iS2_S2_S2_S2_ifffS3_S3_i_param_6,
	.param .u64 .ptr .align 1 _Z30outer_core_impl_kernel_forwardiPKiS0_iiiPKfPfS2_S2_S2_S2_S2_S2_S2_S2_S2_S2_S2_S2_S2_S2_iS2_S2_S2_S2_ifffS3_S3_i_param_7,
	.param .u64 .ptr .align 1 _Z30outer_core_impl_kernel_forwardiPKiS0_iiiPKfPfS2_S2_S2_S2_S2_S2_S2_S2_S2_S2_S2_S2_S2_S2_iS2_S2_S2_S2_ifffS3_S3_i_param_8,
	.param .u64 .ptr .align 1 _Z30outer_core_impl_kernel_forwardiPKiS0_iiiPKfPfS2_S2_S2_S2_S2_S2_S2_S2_S2_S2_S2_S2_S2_S2_iS2_S2_S2_S2_ifffS3_S3_i_param_9,
	.param .u64 .ptr .align 1 _Z30outer_core_impl_kernel_forwardiPKiS0_iiiPKfPfS2_S2_S2_S2_S2_S2_S2_S2_S2_S2_S2_S2_S2_S2_iS2_S2_S2_S2_ifffS3_S3_i_param_10,
	.param .u64 .ptr .align 1 _Z30outer_core_impl_kernel_forwardiPKiS0_iiiPKfPfS2_S2_S2_S2_S2_S2_S2_S2_S2_S2_S2_S2_S2_S2_iS2_S2_S2_S2_ifffS3_S3_i_param_11,
	.param .u64 .ptr .align 1 _Z30outer_core_impl_kernel_forwardiPKiS0_iiiPKfPfS2_S2_S2_S2_S2_S2_S2_S2_S2_S2_S2_S2_S2_S2_iS2_S2_S2_S2_ifffS3_S3_i_param_12,
	.param .u64 .ptr .align 1 _Z30outer_core_impl_kernel_forwardiPKiS0_iiiPKfPfS2_S2_S2_S2_S2_S2_S2_S2_S2_S2_S2_S2_S2_S2_iS2_S2_S2_S2_ifffS3_S3_i_param_13,
	.param .u64 .ptr .align 1 _Z30outer_core_impl_kernel_forwardiPKiS0_iiiPKfPfS2_S2_S2_S2_S2_S2_S2_S2_S2_S2_S2_S2_S2_S2_iS2_S2_S2_S2_ifffS3_S3_i_param_14,
	.param .u64 .ptr .align 1 _Z30outer_core_impl_kernel_forwardiPKiS0_iiiPKfPfS2_S2_S2_S2_S2_S2_S2_S2_S2_S2_S2_S2_S2_S2_iS2_S2_S2_S2_ifffS3_S3_i_param_15,
	.param .u64 .ptr .align 1 _Z30outer_core_impl_kernel_forwardiPKiS0_iiiPKfPfS2_S2_S2_S2_S2_S2_S2_S2_S2_S2_S2_S2_S2_S2_iS2_S2_S2_S2_ifffS3_S3_i_param_16,
	.param .u64 .ptr .align 1 _Z30outer_core_impl_kernel_forwardiPKiS0_iiiPKfPfS2_S2_S2_S2_S2_S2_S2_S2_S2_S2_S2_S2_S2_S2_iS2_S2_S2_S2_ifffS3_S3_i_param_17,
	.param .u64 .ptr .align 1 _Z30outer_core_impl_kernel_forwardiPKiS0_iiiPKfPfS2_S2_S2_S2_S2_S2_S2_S2_S2_S2_S2_S2_S2_S2_iS2_S2_S2_S2_ifffS3_S3_i_param_18,
	.param .u64 .ptr .align 1 _Z30outer_core_impl_kernel_forwardiPKiS0_iiiPKfPfS2_S2_S2_S2_S2_S2_S2_S2_S2_S2_S2_S2_S2_S2_iS2_S2_S2_S2_ifffS3_S3_i_param_19,
	.param .u64 .ptr .align 1 _Z30outer_core_impl_kernel_forwardiPKiS0_iiiPKfPfS2_S2_S2_S2_S2_S2_S2_S2_S2_S2_S2_S2_S2_S2_iS2_S2_S2_S2_ifffS3_S3_i_param_20,
	.param .u64 .ptr .align 1 _Z30outer_core_impl_kernel_forwardiPKiS0_iiiPKfPfS2_S2_S2_S2_S2_S2_S2_S2_S2_S2_S2_S2_S2_S2_iS2_S2_S2_S2_ifffS3_S3_i_param_21,
	.param .u32 _Z30outer_core_impl_kernel_forwardiPKiS0_iiiPKfPfS2_S2_S2_S2_S2_S2_S2_S2_S2_S2_S2_S2_S2_S2_iS2_S2_S2_S2_ifffS3_S3_i_param_22,
	.param .u64 .ptr .align 1 _Z30outer_core_impl_kernel_forwardiPKiS0_iiiPKfPfS2_S2_S2_S2_S2_S2_S2_S2_S2_S2_S2_S2_S2_S2_iS2_S2_S2_S2_ifffS3_S3_i_param_23,
	.param .u64 .ptr .align 1 _Z30outer_core_impl_kernel_forwardiPKiS0_iiiPKfPfS2_S2_S2_S2_S2_S2_S2_S2_S2_S2_S2_S2_S2_S2_iS2_S2_S2_S2_ifffS3_S3_i_param_24,
	.param .u64 .ptr .align 1 _Z30outer_core_impl_kernel_forwardiPKiS0_iiiPKfPfS2_S2_S2_S2_S2_S2_S2_S2_S2_S2_S2_S2_S2_S2_iS2_S2_S2_S2_ifffS3_S3_i_param_25,
	.param .u64 .ptr .align 1 _Z30outer_core_impl_kernel_forwardiPKiS0_iiiPKfPfS2_S2_S2_S2_S2_S2_S2_S2_S2_S2_S2_S2_S2_S2_iS2_S2_S2_S2_ifffS3_S3_i_param_26,
	.param .u32 _Z30outer_core_impl_kernel_forwardiPKiS0_iiiPKfPfS2_S2_S2_S2_S2_S2_S2_S2_S2_S2_S2_S2_S2_S2_iS2_S2_S2_S2_ifffS3_S3_i_param_27,
	.param .f32 _Z30outer_core_impl_kernel_forwardiPKiS0_iiiPKfPfS2_S2_S2_S2_S2_S2_S2_S2_S2_S2_S2_S2_S2_S2_iS2_S2_S2_S2_ifffS3_S3_i_param_28,
	.param .f32 _Z30outer_core_impl_kernel_forwardiPKiS0_iiiPKfPfS2_S2_S2_S2_S2_S2_S2_S2_S2_S2_S2_S2_S2_S2_iS2_S2_S2_S2_ifffS3_S3_i_param_29,
	.param .f32 _Z30outer_core_impl_kernel_forwardiPKiS0_iiiPKfPfS2_S2_S2_S2_S2_S2_S2_S2_S2_S2_S2_S2_S2_S2_iS2_S2_S2_S2_ifffS3_S3_i_param_30,
	.param .u64 .ptr .align 1 _Z30outer_core_impl_kernel_forwardiPKiS0_iiiPKfPfS2_S2_S2_S2_S2_S2_S2_S2_S2_S2_S2_S2_S2_S2_iS2_S2_S2_S2_ifffS3_S3_i_param_31,
	.param .u64 .ptr .align 1 _Z30outer_core_impl_kernel_forwardiPKiS0_iiiPKfPfS2_S2_S2_S2_S2_S2_S2_S2_S2_S2_S2_S2_S2_S2_iS2_S2_S2_S2_ifffS3_S3_i_param_32,
	.param .u32 _Z30outer_core_impl_kernel_forwardiPKiS0_iiiPKfPfS2_S2_S2_S2_S2_S2_S2_S2_S2_S2_S2_S2_S2_S2_iS2_S2_S2_S2_ifffS3_S3_i_param_33
)
{
	.local .align 4 .b8 	__local_depot0[28];
	.reg .b64 	%SP;
	.reg .b64 	%SPL;
	.reg .pred 	%p<41>;
	.reg .b16 	%rs<8>;
	.reg .b32 	%r<220>;
	.reg .b32 	%f<298>;
	.reg .b64 	%rd<151>;
	.reg .b64 	%fd<7>;
	// demoted variable
	.shared .align 4 .b8 _ZZ30outer_core_impl_kernel_forwardiPKiS0_iiiPKfPfS2_S2_S2_S2_S2_S2_S2_S2_S2_S2_S2_S2_S2_S2_iS2_S2_S2_S2_ifffS3_S3_iE11s_dummy_loc[500];
	// demoted variable
	.shared .align 4 .b8 _ZZ30outer_core_impl_kernel_forwardiPKiS0_iiiPKfPfS2_S2_S2_S2_S2_S2_S2_S2_S2_S2_S2_S2_S2_S2_iS2_S2_S2_S2_ifffS3_S3_iE7s_temp1[500];
	// demoted variable
	.shared .align 4 .b8 _ZZ30outer_core_impl_kernel_forwardiPKiS0_iiiPKfPfS2_S2_S2_S2_S2_S2_S2_S2_S2_S2_S2_S2_S2_S2_iS2_S2_S2_S2_ifffS3_S3_iE7s_temp2[500];
	// demoted variable
	.shared .align 4 .b8 _ZZ30outer_core_impl_kernel_forwardiPKiS0_iiiPKfPfS2_S2_S2_S2_S2_S2_S2_S2_S2_S2_S2_S2_S2_S2_iS2_S2_S2_S2_ifffS3_S3_iE7s_temp3[500];
	// demoted variable
	.shared .align 4 .b8 _ZZ30outer_core_impl_kernel_forwardiPKiS0_iiiPKfPfS2_S2_S2_S2_S2_S2_S2_S2_S2_S2_S2_S2_S2_S2_iS2_S2_S2_S2_ifffS3_S3_iE12sh_hprime_xx[100];
	// demoted variable
	.shared .align 4 .b8 _ZZ30outer_core_impl_kernel_forwardiPKiS0_iiiPKfPfS2_S2_S2_S2_S2_S2_S2_S2_S2_S2_S2_S2_S2_S2_iS2_S2_S2_S2_ifffS3_S3_iE16sh_hprimewgll_xx[100];
	mov.u64 	%SPL, __local_depot0;
	ld.param.u32 	%r62, [_Z30outer_core_impl_kernel_forwardiPKiS0_iiiPKfPfS2_S2_S2_S2_S2_S2_S2_S2_S2_S2_S2_S2_S2_S2_iS2_S2_S2_S2_ifffS3_S3_i_param_0];
	ld.param.u64 	%rd24, [_Z30outer_core_impl_kernel_forwardiPKiS0_iiiPKfPfS2_S2_S2_S2_S2_S2_S2_S2_S2_S2_S2_S2_S2_S2_iS2_S2_S2_S2_ifffS3_S3_i_param_1];
	ld.param.u64 	%rd25, [_Z30outer_core_impl_kernel_forwardiPKiS0_iiiPKfPfS2_S2_S2_S2_S2_S2_S2_S2_S2_S2_S2_S2_S2_S2_iS2_S2_S2_S2_ifffS3_S3_i_param_2];
	ld.param.u32 	%r55, [_Z30outer_core_impl_kernel_forwardiPKiS0_iiiPKfPfS2_S2_S2_S2_S2_S2_S2_S2_S2_S2_S2_S2_S2_S2_iS2_S2_S2_S2_ifffS3_S3_i_param_3];
	ld.param.u32 	%r56, [_Z30outer_core_impl_kernel_forwardiPKiS0_iiiPKfPfS2_S2_S2_S2_S2_S2_S2_S2_S2_S2_S2_S2_S2_S2_iS2_S2_S2_S2_ifffS3_S3_i_param_4];
	ld.param.u32 	%r57, [_Z30outer_core_impl_kernel_forwardiPKiS0_iiiPKfPfS2_S2_S2_S2_S2_S2_S2_S2_S2_S2_S2_S2_S2_S2_iS2_S2_S2_S2_ifffS3_S3_i_param_5];
	ld.param.u64 	%rd26, [_Z30outer_core_impl_kernel_forwardiPKiS0_iiiPKfPfS2_S2_S2_S2_S2_S2_S2_S2_S2_S2_S2_S2_S2_S2_iS2_S2_S2_S2_ifffS3_S3_i_param_6];
	ld.param.u64 	%rd47, [_Z30outer_core_impl_kernel_forwardiPKiS0_iiiPKfPfS2_S2_S2_S2_S2_S2_S2_S2_S2_S2_S2_S2_S2_S2_iS2_S2_S2_S2_ifffS3_S3_i_param_7];
	ld.param.u64 	%rd27, [_Z30outer_core_impl_kernel_forwardiPKiS0_iiiPKfPfS2_S2_S2_S2_S2_S2_S2_S2_S2_S2_S2_S2_S2_S2_iS2_S2_S2_S2_ifffS3_S3_i_param_8];
	ld.param.u64 	%rd28, [_Z30outer_core_impl_kernel_forwardiPKiS0_iiiPKfPfS2_S2_S2_S2_S2_S2_S2_S2_S2_S2_S2_S2_S2_S2_iS2_S2_S2_S2_ifffS3_S3_i_param_9];
	ld.param.u64 	%rd29, [_Z30outer_core_impl_kernel_forwardiPKiS0_iiiPKfPfS2_S2_S2_S2_S2_S2_S2_S2_S2_S2_S2_S2_S2_S2_iS2_S2_S2_S2_ifffS3_S3_i_param_10];
	ld.param.u64 	%rd34, [_Z30outer_core_impl_kernel_forwardiPKiS0_iiiPKfPfS2_S2_S2_S2_S2_S2_S2_S2_S2_S2_S2_S2_S2_S2_iS2_S2_S2_S2_ifffS3_S3_i_param_15];
	ld.param.u64 	%rd35, [_Z30outer_core_impl_kernel_forwardiPKiS0_iiiPKfPfS2_S2_S2_S2_S2_S2_S2_S2_S2_S2_S2_S2_S2_S2_iS2_S2_S2_S2_ifffS3_S3_i_param_16];
	ld.param.u64 	%rd36, [_Z30outer_core_impl_kernel_forwardiPKiS0_iiiPKfPfS2_S2_S2_S2_S2_S2_S2_S2_S2_S2_S2_S2_S2_S2_iS2_S2_S2_S2_ifffS3_S3_i_param_17];
	ld.param.u64 	%rd37, [_Z30outer_core_impl_kernel_forwardiPKiS0_iiiPKfPfS2_S2_S2_S2_S2_S2_S2_S2_S2_S2_S2_S2_S2_S2_iS2_S2_S2_S2_ifffS3_S3_i_param_18];
	ld.param.u64 	%rd38, [_Z30outer_core_impl_kernel_forwardiPKiS0_iiiPKfPfS2_S2_S2_S2_S2_S2_S2_S2_S2_S2_S2_S2_S2_S2_iS2_S2_S2_S2_ifffS3_S3_i_param_19];
	ld.param.u64 	%rd39, [_Z30outer_core_impl_kernel_forwardiPKiS0_iiiPKfPfS2_S2_S2_S2_S2_S2_S2_S2_S2_S2_S2_S2_S2_S2_iS2_S2_S2_S2_ifffS3_S3_i_param_20];
	ld.param.u64 	%rd40, [_Z30outer_core_impl_kernel_forwardiPKiS0_iiiPKfPfS2_S2_S2_S2_S2_S2_S2_S2_S2_S2_S2_S2_S2_S2_iS2_S2_S2_S2_ifffS3_S3_i_param_21];
	ld.param.u32 	%r58, [_Z30outer_core_impl_kernel_forwardiPKiS0_iiiPKfPfS2_S2_S2_S2_S2_S2_S2_S2_S2_S2_S2_S2_S2_S2_iS2_S2_S2_S2_ifffS3_S3_i_param_22];
	ld.param.u64 	%rd41, [_Z30outer_core_impl_kernel_forwardiPKiS0_iiiPKfPfS2_S2_S2_S2_S2_S2_S2_S2_S2_S2_S2_S2_S2_S2_iS2_S2_S2_S2_ifffS3_S3_i_param_23];
	ld.param.u64 	%rd42, [_Z30outer_core_impl_kernel_forwardiPKiS0_iiiPKfPfS2_S2_S2_S2_S2_S2_S2_S2_S2_S2_S2_S2_S2_S2_iS2_S2_S2_S2_ifffS3_S3_i_param_24];
	ld.param.u64 	%rd43, [_Z30outer_core_impl_kernel_forwardiPKiS0_iiiPKfPfS2_S2_S2_S2_S2_S2_S2_S2_S2_S2_S2_S2_S2_S2_iS2_S2_S2_S2_ifffS3_S3_i_param_25];
	ld.param.u64 	%rd44, [_Z30outer_core_impl_kernel_forwardiPKiS0_iiiPKfPfS2_S2_S2_S2_S2_S2_S2_S2_S2_S2_S2_S2_S2_S2_iS2_S2_S2_S2_ifffS3_S3_i_param_26];
	ld.param.u32 	%r59, [_Z30outer_core_impl_kernel_forwardiPKiS0_iiiPKfPfS2_S2_S2_S2_S2_S2_S2_S2_S2_S2_S2_S2_S2_S2_iS2_S2_S2_S2_ifffS3_S3_i_param_27];
	ld.param.f32 	%f51, [_Z30outer_core_impl_kernel_forwardiPKiS0_iiiPKfPfS2_S2_S2_S2_S2_S2_S2_S2_S2_S2_S2_S2_S2_S2_iS2_S2_S2_S2_ifffS3_S3_i_param_28];
	ld.param.f32 	%f52, [_Z30outer_core_impl_kernel_forwardiPKiS0_iiiPKfPfS2_S2_S2_S2_S2_S2_S2_S2_S2_S2_S2_S2_S2_S2_iS2_S2_S2_S2_ifffS3_S3_i_param_29];
	ld.param.f32 	%f53, [_Z30outer_core_impl_kernel_forwardiPKiS0_iiiPKfPfS2_S2_S2_S2_S2_S2_S2_S2_S2_S2_S2_S2_S2_S2_iS2_S2_S2_S2_ifffS3_S3_i_param_30];
	ld.param.u64 	%rd45, [_Z30outer_core_impl_kernel_forwardiPKiS0_iiiPKfPfS2_S2_S2_S2_S2_S2_S2_S2_S2_S2_S2_S2_S2_S2_iS2_S2_S2_S2_ifffS3_S3_i_param_31];
	ld.param.u64 	%rd46, [_Z30outer_core_impl_kernel_forwardiPKiS0_iiiPKfPfS2_S2_S2_S2_S2_S2_S2_S2_S2_S2_S2_S2_S2_S2_iS2_S2_S2_S2_ifffS3_S3_i_param_32];
	ld.param.u32 	%r60, [_Z30outer_core_impl_kernel_forwardiPKiS0_iiiPKfPfS2_S2_S2_S2_S2_S2_S2_S2_S2_S2_S2_S2_S2_S2_iS2_S2_S2_S2_ifffS3_S3_i_param_33];
	cvta.to.global.u64 	%rd1, %rd47;
	add.u64 	%rd2, %SPL, 0;
	mov.u32 	%r63, %ctaid.y;
	mov.u32 	%r64, %nctaid.x;
	mov.u32 	%r65, %ctaid.x;
	mad.lo.s32 	%r207, %r63, %r64, %r65;
	mov.u32 	%r2, %tid.x;
	setp.lt.u32 	%p2, %r2, 125;
	setp.lt.s32 	%p3, %r207, %r62;
	and.pred  	%p1, %p2, %p3;
	not.pred 	%p4, %p1;
	@%p4 bra 	$L__BB0_4;
	setp.ne.s32 	%p5, %r57, 0;
	@%p5 bra 	$L__BB0_3;
	add.s32 	%r66, %r56, -1;
	mad.lo.s32 	%r67, %r66, %r55, %r207;
	cvta.to.global.u64 	%rd49, %rd25;
	mul.wide.s32 	%rd50, %r67, 4;
	add.s64 	%rd51, %rd49, %rd50;
	ld.global.u32 	%r68, [%rd51];
	add.s32 	%r207, %r68, -1;
$L__BB0_3:
	mad.lo.s32 	%r69, %r207, 125, %r2;
	cvta.to.global.u64 	%rd52, %rd24;
	mul.wide.s32 	%rd53, %r69, 4;
	add.s64 	%rd54, %rd52, %rd53;
	ld.global.u32 	%r70, [%rd54];
	add.s32 	%r6, %r70, -1;
	cvta.to.global.u64 	%rd55, %rd26;
	mul.wide.s32 	%rd56, %r70, 4;
	add.s64 	%rd57, %rd55, %rd56;
	ld.global.nc.f32 	%f54, [%rd57+-4];
	shl.b32 	%r71, %r2, 2;
	mov.u32 	%r72, _ZZ30outer_core_impl_kernel_forwardiPKiS0_iiiPKfPfS2_S2_S2_S2_S2_S2_S2_S2_S2_S2_S2_S2_S2_S2_iS2_S2_S2_S2_ifffS3_S3_iE11s_dummy_loc;
	add.s32 	%r73, %r72, %r71;
	st.shared.f32 	[%r73], %f54;
$L__BB0_4:
	setp.gt.u32 	%p6, %r2, 24;
	@%p6 bra 	$L__BB0_6;
	cvta.to.global.u64 	%rd58, %rd36;
	mul.wide.u32 	%rd59, %r2, 4;
	add.s64 	%rd60, %rd58, %rd59;
	ld.global.nc.f32 	%f55, [%rd60];
	shl.b32 	%r74, %r2, 2;
	mov.u32 	%r75, _ZZ30outer_core_impl_kernel_forwardiPKiS0_iiiPKfPfS2_S2_S2_S2_S2_S2_S2_S2_S2_S2_S2_S2_S2_S2_iS2_S2_S2_S2_ifffS3_S3_iE12sh_hprime_xx;
	add.s32 	%r76, %r75, %r74;
	st.shared.f32 	[%r76], %f55;
	cvta.to.global.u64 	%rd61, %rd37;
	add.s64 	%rd62, %rd61, %rd59;
	ld.global.nc.f32 	%f56, [%rd62];
	mov.u32 	%r77, _ZZ30outer_core_impl_kernel_forwardiPKiS0_iiiPKfPfS2_S2_S2_S2_S2_S2_S2_S2_S2_S2_S2_S2_S2_S2_iS2_S2_S2_S2_ifffS3_S3_iE16sh_hprimewgll_xx;
	add.s32 	%r78, %r77, %r74;
	st.shared.f32 	[%r78], %f56;
$L__BB0_6:
	bar.sync 	0;
	cvt.u16.u32 	%rs1, %r2;
	mul.hi.u16 	%rs2, %rs1, 2622;
	cvt.u32.u16 	%r8, %rs2;
	mad.lo.s32 	%r79, %r8, -25, %r2;
	cvt.u16.u32 	%rs3, %r79;
	mul.hi.s16 	%rs4, %rs3, 26215;
	shr.u16 	%rs5, %rs4, 15;
	shr.s16 	%rs6, %rs4, 1;
	add.s16 	%rs7, %rs6, %rs5;
	cvt.s32.s16 	%r9, %rs7;
	mul.wide.s16 	%r80, %rs7, -5;
	add.s32 	%r10, %r80, %r79;
	@%p4 bra 	$L__BB0_37;
	ld.param.u64 	%rd141, [_Z30outer_core_impl_kernel_forwardiPKiS0_iiiPKfPfS2_S2_S2_S2_S2_S2_S2_S2_S2_S2_S2_S2_S2_S2_iS2_S2_S2_S2_ifffS3_S3_i_param_14];
	ld.param.u64 	%rd140, [_Z30outer_core_impl_kernel_forwardiPKiS0_iiiPKfPfS2_S2_S2_S2_S2_S2_S2_S2_S2_S2_S2_S2_S2_S2_iS2_S2_S2_S2_ifffS3_S3_i_param_13];
	ld.param.u64 	%rd139, [_Z30outer_core_impl_kernel_forwardiPKiS0_iiiPKfPfS2_S2_S2_S2_S2_S2_S2_S2_S2_S2_S2_S2_S2_S2_iS2_S2_S2_S2_ifffS3_S3_i_param_12];
	ld.param.u64 	%rd138, [_Z30outer_core_impl_kernel_forwardiPKiS0_iiiPKfPfS2_S2_S2_S2_S2_S2_S2_S2_S2_S2_S2_S2_S2_S2_iS2_S2_S2_S2_ifffS3_S3_i_param_11];
	mul.lo.s32 	%r81, %r8, 25;
	mul.lo.s32 	%r82, %r9, 5;
	add.s32 	%r83, %r82, %r81;
	add.s32 	%r84, %r10, %r81;
	add.s32 	%r85, %r10, %r82;
	shl.b32 	%r86, %r83, 2;
	mov.u32 	%r87, _ZZ30outer_core_impl_kernel_forwardiPKiS0_iiiPKfPfS2_S2_S2_S2_S2_S2_S2_S2_S2_S2_S2_S2_S2_S2_iS2_S2_S2_S2_ifffS3_S3_iE11s_dummy_loc;
	add.s32 	%r88, %r87, %r86;
	ld.shared.f32 	%f58, [%r88];
	shl.b32 	%r89, %r10, 2;
	mov.u32 	%r90, _ZZ30outer_core_impl_kernel_forwardiPKiS0_iiiPKfPfS2_S2_S2_S2_S2_S2_S2_S2_S2_S2_S2_S2_S2_S2_iS2_S2_S2_S2_ifffS3_S3_iE12sh_hprime_xx;
	add.s32 	%r91, %r90, %r89;
	ld.shared.f32 	%f59, [%r91];
	fma.rn.f32 	%f60, %f58, %f59, 0f00000000;
	shl.b32 	%r92, %r84, 2;
	add.s32 	%r93, %r87, %r92;
	ld.shared.f32 	%f61, [%r93];
	shl.b32 	%r94, %r9, 2;
	add.s32 	%r95, %r90, %r94;
	ld.shared.f32 	%f62, [%r95];
	fma.rn.f32 	%f63, %f61, %f62, 0f00000000;
	shl.b32 	%r96, %r85, 2;
	add.s32 	%r97, %r87, %r96;
	ld.shared.f32 	%f64, [%r97];
	shl.b32 	%r98, %r8, 2;
	add.s32 	%r99, %r90, %r98;
	ld.shared.f32 	%f65, [%r99];
	fma.rn.f32 	%f66, %f64, %f65, 0f00000000;
	ld.shared.f32 	%f67, [%r88+4];
	ld.shared.f32 	%f68, [%r91+20];
	fma.rn.f32 	%f69, %f67, %f68, %f60;
	ld.shared.f32 	%f70, [%r93+20];
	ld.shared.f32 	%f71, [%r95+20];
	fma.rn.f32 	%f72, %f70, %f71, %f63;
	ld.shared.f32 	%f73, [%r97+100];
	ld.shared.f32 	%f74, [%r99+20];
	fma.rn.f32 	%f75, %f73, %f74, %f66;
	ld.shared.f32 	%f76, [%r88+8];
	ld.shared.f32 	%f77, [%r91+40];
	fma.rn.f32 	%f78, %f76, %f77, %f69;
	ld.shared.f32 	%f79, [%r93+40];
	ld.shared.f32 	%f80, [%r95+40];
	fma.rn.f32 	%f81, %f79, %f80, %f72;
	ld.shared.f32 	%f82, [%r97+200];
	ld.shared.f32 	%f83, [%r99+40];
	fma.rn.f32 	%f84, %f82, %f83, %f75;
	ld.shared.f32 	%f85, [%r88+12];
	ld.shared.f32 	%f86, [%r91+60];
	fma.rn.f32 	%f87, %f85, %f86, %f78;
	ld.shared.f32 	%f88, [%r93+60];
	ld.shared.f32 	%f89, [%r95+60];
	fma.rn.f32 	%f90, %f88, %f89, %f81;
	ld.shared.f32 	%f91, [%r97+300];
	ld.shared.f32 	%f92, [%r99+60];
	fma.rn.f32 	%f93, %f91, %f92, %f84;
	ld.shared.f32 	%f94, [%r88+16];
	ld.shared.f32 	%f95, [%r91+80];
	fma.rn.f32 	%f96, %f94, %f95, %f87;
	ld.shared.f32 	%f97, [%r93+80];
	ld.shared.f32 	%f98, [%r95+80];
	fma.rn.f32 	%f99, %f97, %f98, %f90;
	ld.shared.f32 	%f100, [%r97+400];
	ld.shared.f32 	%f101, [%r99+80];
	fma.rn.f32 	%f102, %f100, %f101, %f93;
	shl.b32 	%r100, %r207, 7;
	add.s32 	%r11, %r100, %r2;
	cvta.to.global.u64 	%rd63, %rd27;
	mul.wide.s32 	%rd64, %r11, 4;
	add.s64 	%rd65, %rd63, %rd64;
	ld.global.nc.f32 	%f1, [%rd65];
	cvta.to.global.u64 	%rd66, %rd138;
	add.s64 	%rd67, %rd66, %rd64;
	ld.global.nc.f32 	%f2, [%rd67];
	cvta.to.global.u64 	%rd68, %rd141;
	add.s64 	%rd69, %rd68, %rd64;
	ld.global.nc.f32 	%f3, [%rd69];
	cvta.to.global.u64 	%rd70, %rd28;
	add.s64 	%rd71, %rd70, %rd64;
	ld.global.nc.f32 	%f4, [%rd71];
	cvta.to.global.u64 	%rd72, %rd139;
	add.s64 	%rd73, %rd72, %rd64;
	ld.global.nc.f32 	%f5, [%rd73];
	cvta.to.global.u64 	%rd74, %rd34;
	add.s64 	%rd75, %rd74, %rd64;
	ld.global.nc.f32 	%f6, [%rd75];
	cvta.to.global.u64 	%rd76, %rd29;
	add.s64 	%rd77, %rd76, %rd64;
	ld.global.nc.f32 	%f7, [%rd77];
	cvta.to.global.u64 	%rd78, %rd140;
	add.s64 	%rd79, %rd78, %rd64;
	ld.global.nc.f32 	%f8, [%rd79];
	cvta.to.global.u64 	%rd80, %rd35;
	add.s64 	%rd81, %rd80, %rd64;
	ld.global.nc.f32 	%f9, [%rd81];
	mul.f32 	%f103, %f5, %f9;
	mul.f32 	%f104, %f6, %f8;
	sub.f32 	%f105, %f103, %f104;
	mul.f32 	%f106, %f1, %f105;
	mul.f32 	%f107, %f2, %f9;
	mul.f32 	%f108, %f3, %f8;
	sub.f32 	%f109, %f107, %f108;
	mul.f32 	%f110, %f4, %f109;
	sub.f32 	%f111, %f106, %f110;
	mul.f32 	%f112, %f2, %f6;
	mul.f32 	%f113, %f3, %f5;
	sub.f32 	%f114, %f112, %f113;
	fma.rn.f32 	%f115, %f7, %f114, %f111;
	rcp.rn.f32 	%f10, %f115;
	mul.f32 	%f116, %f99, %f2;
	fma.rn.f32 	%f117, %f96, %f1, %f116;
	fma.rn.f32 	%f290, %f102, %f3, %f117;
	mul.f32 	%f118, %f99, %f5;
	fma.rn.f32 	%f119, %f96, %f4, %f118;
	fma.rn.f32 	%f289, %f102, %f6, %f119;
	mul.f32 	%f120, %f99, %f8;
	fma.rn.f32 	%f121, %f96, %f7, %f120;
	fma.rn.f32 	%f295, %f102, %f9, %f121;
	setp.eq.s32 	%p8, %r59, 0;
	@%p8 bra 	$L__BB0_17;
	mul.f32 	%f14, %f51, %f52;
	mul.f32 	%f122, %f14, 0f3F22F983;
	cvt.rni.s32.f32 	%r211, %f122;
	cvt.rn.f32.s32 	%f123, %r211;
	fma.rn.f32 	%f124, %f123, 0fBFC90FDA, %f14;
	fma.rn.f32 	%f125, %f123, 0fB3A22168, %f124;
	fma.rn.f32 	%f288, %f123, 0fA7C234C5, %f125;
	abs.f32 	%f16, %f14;
	setp.ltu.f32 	%p9, %f16, 0f47CE4780;
	@%p9 bra 	$L__BB0_16;
	setp.neu.f32 	%p10, %f16, 0f7F800000;
	@%p10 bra 	$L__BB0_11;
	mov.f32 	%f128, 0f00000000;
	mul.rn.f32 	%f288, %f14, %f128;
	mov.b32 	%r211, 0;
	bra.uni 	$L__BB0_16;
$L__BB0_11:
	mov.b32 	%r13, %f14;
	shl.b32 	%r102, %r13, 8;
	or.b32  	%r14, %r102, -2147483648;
	mov.b64 	%rd144, 0;
	mov.b32 	%r208, 0;
	mov.u64 	%rd142, __cudart_i2opi_f;
	mov.u64 	%rd143, %rd2;
$L__BB0_12:
	.pragma "nounroll";
	ld.global.nc.u32 	%r103, [%rd142];
	mad.wide.u32 	%rd84, %r103, %r14, %rd144;
	shr.u64 	%rd144, %rd84, 32;
	st.local.u32 	[%rd143], %rd84;
	add.s32 	%r208, %r208, 1;
	add.s64 	%rd143, %rd143, 4;
	add.s64 	%rd142, %rd142, 4;
	setp.ne.s32 	%p11, %r208, 6;
	@%p11 bra 	$L__BB0_12;
	shr.u32 	%r104, %r13, 23;
	st.local.u32 	[%rd2+24], %rd144;
	and.b32  	%r17, %r104, 31;
	and.b32  	%r105, %r104, 224;
	add.s32 	%r106, %r105, -128;
	shr.u32 	%r107, %r106, 5;
	mul.wide.u32 	%rd85, %r107, 4;
	sub.s64 	%rd9, %rd2, %rd85;
	ld.local.u32 	%r209, [%rd9+24];
	ld.local.u32 	%r210, [%rd9+20];
	setp.eq.s32 	%p12, %r17, 0;
	@%p12 bra 	$L__BB0_15;
	shf.l.wrap.b32 	%r209, %r210, %r209, %r17;
	ld.local.u32 	%r108, [%rd9+16];
	shf.l.wrap.b32 	%r210, %r108, %r210, %r17;
$L__BB0_15:
	shr.u32 	%r109, %r209, 30;
	shf.l.wrap.b32 	%r110, %r210, %r209, 2;
	shl.b32 	%r111, %r210, 2;
	shr.u32 	%r112, %r110, 31;
	add.s32 	%r113, %r112, %r109;
	neg.s32 	%r114, %r113;
	setp.lt.s32 	%p13, %r13, 0;
	selp.b32 	%r211, %r114, %r113, %p13;
	xor.b32  	%r115, %r110, %r13;
	shr.s32 	%r116, %r110, 31;
	xor.b32  	%r117, %r116, %r110;
	xor.b32  	%r118, %r116, %r111;
	cvt.u64.u32 	%rd86, %r117;
	shl.b64 	%rd87, %rd86, 32;
	cvt.u64.u32 	%rd88, %r118;
	or.b64  	%rd89, %rd87, %rd88;
	cvt.rn.f64.s64 	%fd1, %rd89;
	mul.f64 	%fd2, %fd1, 0d3BF921FB54442D19;
	cvt.rn.f32.f64 	%f126, %fd2;
	neg.f32 	%f127, %f126;
	setp.lt.s32 	%p14, %r115, 0;
	selp.f32 	%f288, %f127, %f126, %p14;
$L__BB0_16:
	mul.f32 	%f129, %f288, %f288;
	fma.rn.f32 	%f130, %f129, 0f37CBAC00, 0fBAB607ED;
	fma.rn.f32 	%f131, %f130, %f129, 0f3D2AAABB;
	fma.rn.f32 	%f132, %f131, %f129, 0fBEFFFFFF;
	fma.rn.f32 	%f133, %f132, %f129, 0f3F800000;
	fma.rn.f32 	%f134, %f129, %f288, 0f00000000;
	fma.rn.f32 	%f135, %f129, 0fB94D4153, 0f3C0885E4;
	fma.rn.f32 	%f136, %f135, %f129, 0fBE2AAAA8;
	fma.rn.f32 	%f137, %f136, %f134, %f288;
	and.b32  	%r120, %r211, 1;
	setp.eq.b32 	%p15, %r120, 1;
	selp.f32 	%f138, %f133, %f137, %p15;
	selp.f32 	%f139, %f137, %f133, %p15;
	and.b32  	%r121, %r211, 2;
	setp.eq.s32 	%p16, %r121, 0;
	neg.f32 	%f140, %f138;
	selp.f32 	%f141, %f138, %f140, %p16;
	add.s32 	%r122, %r211, 1;
	and.b32  	%r123, %r122, 2;
	setp.eq.s32 	%p17, %r123, 0;
	neg.f32 	%f142, %f139;
	selp.f32 	%f143, %f139, %f142, %p17;
	mul.f32 	%f144, %f52, %f53;
	mul.f32 	%f145, %f290, %f141;
	fma.rn.f32 	%f146, %f289, %f143, %f145;
	mul.f32 	%f147, %f289, %f141;
	mul.f32 	%f148, %f290, %f143;
	sub.f32 	%f149, %f147, %f148;
	mad.lo.s32 	%r124, %r207, -3, %r11;
	cvta.to.global.u64 	%rd90, %rd45;
	mul.wide.s32 	%rd91, %r124, 4;
	add.s64 	%rd92, %rd90, %rd91;
	ld.global.f32 	%f150, [%rd92];
	cvta.to.global.u64 	%rd93, %rd46;
	add.s64 	%rd94, %rd93, %rd91;
	ld.global.f32 	%f151, [%rd94];
	fma.rn.f32 	%f152, %f150, %f143, %f290;
	fma.rn.f32 	%f290, %f151, %f141, %f152;
	mul.f32 	%f153, %f150, %f141;
	sub.f32 	%f154, %f289, %f153;
	fma.rn.f32 	%f289, %f151, %f143, %f154;
	fma.rn.f32 	%f155, %f144, %f146, %f150;
	st.global.f32 	[%rd92], %f155;
	ld.global.f32 	%f156, [%rd94];
	fma.rn.f32 	%f157, %f144, %f149, %f156;
	st.global.f32 	[%rd94], %f157;
$L__BB0_17:
	mul.lo.s32 	%r125, %r6, 3;
	cvta.to.global.u64 	%rd95, %rd41;
	mul.wide.s32 	%rd96, %r125, 4;
	add.s64 	%rd97, %rd95, %rd96;
	ld.global.nc.f32 	%f24, [%rd97];
	ld.global.nc.f32 	%f25, [%rd97+4];
	ld.global.nc.f32 	%f26, [%rd97+8];
	mul.f32 	%f158, %f25, 0f3F22F983;
	cvt.rni.s32.f32 	%r215, %f158;
	cvt.rn.f32.s32 	%f159, %r215;
	fma.rn.f32 	%f160, %f159, 0fBFC90FDA, %f25;
	fma.rn.f32 	%f161, %f159, 0fB3A22168, %f160;
	fma.rn.f32 	%f291, %f159, 0fA7C234C5, %f161;
	abs.f32 	%f28, %f25;
	setp.ltu.f32 	%p18, %f28, 0f47CE4780;
	@%p18 bra 	$L__BB0_25;
	setp.neu.f32 	%p19, %f28, 0f7F800000;
	@%p19 bra 	$L__BB0_20;
	mov.f32 	%f164, 0f00000000;
	mul.rn.f32 	%f291, %f25, %f164;
	mov.b32 	%r215, 0;
	bra.uni 	$L__BB0_25;
$L__BB0_20:
	mov.b32 	%r27, %f25;
	shl.b32 	%r127, %r27, 8;
	or.b32  	%r28, %r127, -2147483648;
	mov.b64 	%rd147, 0;
	mov.b32 	%r212, 0;
	mov.u64 	%rd145, __cudart_i2opi_f;
	mov.u64 	%rd146, %rd2;
$L__BB0_21:
	.pragma "nounroll";
	ld.global.nc.u32 	%r128, [%rd145];
	mad.wide.u32 	%rd100, %r128, %r28, %rd147;
	shr.u64 	%rd147, %rd100, 32;
	st.local.u32 	[%rd146], %rd100;
	add.s32 	%r212, %r212, 1;
	add.s64 	%rd146, %rd146, 4;
	add.s64 	%rd145, %rd145, 4;
	setp.ne.s32 	%p20, %r212, 6;
	@%p20 bra 	$L__BB0_21;
	shr.u32 	%r129, %r27, 23;
	st.local.u32 	[%rd2+24], %rd147;
	and.b32  	%r31, %r129, 31;
	and.b32  	%r130, %r129, 224;
	add.s32 	%r131, %r130, -128;
	shr.u32 	%r132, %r131, 5;
	mul.wide.u32 	%rd101, %r132, 4;
	sub.s64 	%rd16, %rd2, %rd101;
	ld.local.u32 	%r213, [%rd16+24];
	ld.local.u32 	%r214, [%rd16+20];
	setp.eq.s32 	%p21, %r31, 0;
	@%p21 bra 	$L__BB0_24;
	shf.l.wrap.b32 	%r213, %r214, %r213, %r31;
	ld.local.u32 	%r133, [%rd16+16];
	shf.l.wrap.b32 	%r214, %r133, %r214, %r31;
$L__BB0_24:
	shr.u32 	%r134, %r213, 30;
	shf.l.wrap.b32 	%r135, %r214, %r213, 2;
	shl.b32 	%r136, %r214, 2;
	shr.u32 	%r137, %r135, 31;
	add.s32 	%r138, %r137, %r134;
	neg.s32 	%r139, %r138;
	setp.lt.s32 	%p22, %r27, 0;
	selp.b32 	%r215, %r139, %r138, %p22;
	xor.b32  	%r140, %r135, %r27;
	shr.s32 	%r141, %r135, 31;
	xor.b32  	%r142, %r141, %r135;
	xor.b32  	%r143, %r141, %r136;
	cvt.u64.u32 	%rd102, %r142;
	shl.b64 	%rd103, %rd102, 32;
	cvt.u64.u32 	%rd104, %r143;
	or.b64  	%rd105, %rd103, %rd104;
	cvt.rn.f64.s64 	%fd3, %rd105;
	mul.f64 	%fd4, %fd3, 0d3BF921FB54442D19;
	cvt.rn.f32.f64 	%f162, %fd4;
	neg.f32 	%f163, %f162;
	setp.lt.s32 	%p23, %r140, 0;
	selp.f32 	%f291, %f163, %f162, %p23;
$L__BB0_25:
	mul.f32 	%f165, %f291, %f291;
	fma.rn.f32 	%f166, %f165, 0f37CBAC00, 0fBAB607ED;
	fma.rn.f32 	%f167, %f166, %f165, 0f3D2AAABB;
	fma.rn.f32 	%f168, %f167, %f165, 0fBEFFFFFF;
	fma.rn.f32 	%f169, %f168, %f165, 0f3F800000;
	fma.rn.f32 	%f170, %f165, %f291, 0f00000000;
	fma.rn.f32 	%f171, %f165, 0fB94D4153, 0f3C0885E4;
	fma.rn.f32 	%f172, %f171, %f165, 0fBE2AAAA8;
	fma.rn.f32 	%f173, %f172, %f170, %f291;
	and.b32  	%r145, %r215, 1;
	setp.eq.b32 	%p24, %r145, 1;
	selp.f32 	%f174, %f169, %f173, %p24;
	selp.f32 	%f175, %f173, %f169, %p24;
	and.b32  	%r146, %r215, 2;
	setp.eq.s32 	%p25, %r146, 0;
	neg.f32 	%f176, %f174;
	selp.f32 	%f32, %f174, %f176, %p25;
	add.s32 	%r147, %r215, 1;
	and.b32  	%r148, %r147, 2;
	setp.eq.s32 	%p26, %r148, 0;
	neg.f32 	%f177, %f175;
	selp.f32 	%f33, %f175, %f177, %p26;
	mul.f32 	%f178, %f26, 0f3F22F983;
	cvt.rni.s32.f32 	%r219, %f178;
	cvt.rn.f32.s32 	%f179, %r219;
	fma.rn.f32 	%f180, %f179, 0fBFC90FDA, %f26;
	fma.rn.f32 	%f181, %f179, 0fB3A22168, %f180;
	fma.rn.f32 	%f292, %f179, 0fA7C234C5, %f181;
	abs.f32 	%f35, %f26;
	setp.ltu.f32 	%p27, %f35, 0f47CE4780;
	@%p27 bra 	$L__BB0_33;
	setp.neu.f32 	%p28, %f35, 0f7F800000;
	@%p28 bra 	$L__BB0_28;
	mov.f32 	%f184, 0f00000000;
	mul.rn.f32 	%f292, %f26, %f184;
	mov.b32 	%r219, 0;
	bra.uni 	$L__BB0_33;
$L__BB0_28:
	mov.b32 	%r41, %f26;
	shl.b32 	%r150, %r41, 8;
	or.b32  	%r42, %r150, -2147483648;
	mov.b64 	%rd150, 0;
	mov.b32 	%r216, 0;
	mov.u64 	%rd148, __cudart_i2opi_f;
	mov.u64 	%rd149, %rd2;
$L__BB0_29:
	.pragma "nounroll";
	ld.global.nc.u32 	%r151, [%rd148];
	mad.wide.u32 	%rd108, %r151, %r42, %rd150;
	shr.u64 	%rd150, %rd108, 32;
	st.local.u32 	[%rd149], %rd108;
	add.s32 	%r216, %r216, 1;
	add.s64 	%rd149, %rd149, 4;
	add.s64 	%rd148, %rd148, 4;
	setp.ne.s32 	%p29, %r216, 6;
	@%p29 bra 	$L__BB0_29;
	shr.u32 	%r152, %r41, 23;
	st.local.u32 	[%rd2+24], %rd150;
	and.b32  	%r45, %r152, 31;
	and.b32  	%r153, %r152, 224;
	add.s32 	%r154, %r153, -128;
	shr.u32 	%r155, %r154, 5;
	mul.wide.u32 	%rd109, %r155, 4;
	sub.s64 	%rd23, %rd2, %rd109;
	ld.local.u32 	%r217, [%rd23+24];
	ld.local.u32 	%r218, [%rd23+20];
	setp.eq.s32 	%p30, %r45, 0;
	@%p30 bra 	$L__BB0_32;
	shf.l.wrap.b32 	%r217, %r218, %r217, %r45;
	ld.local.u32 	%r156, [%rd23+16];
	shf.l.wrap.b32 	%r218, %r156, %r218, %r45;
$L__BB0_32:
	shr.u32 	%r157, %r217, 30;
	shf.l.wrap.b32 	%r158, %r218, %r217, 2;
	shl.b32 	%r159, %r218, 2;
	shr.u32 	%r160, %r158, 31;
	add.s32 	%r161, %r160, %r157;
	neg.s32 	%r162, %r161;
	setp.lt.s32 	%p31, %r41, 0;
	selp.b32 	%r219, %r162, %r161, %p31;
	xor.b32  	%r163, %r158, %r41;
	shr.s32 	%r164, %r158, 31;
	xor.b32  	%r165, %r164, %r158;
	xor.b32  	%r166, %r164, %r159;
	cvt.u64.u32 	%rd110, %r165;
	shl.b64 	%rd111, %rd110, 32;
	cvt.u64.u32 	%rd112, %r166;
	or.b64  	%rd113, %rd111, %rd112;
	cvt.rn.f64.s64 	%fd5, %rd113;
	mul.f64 	%fd6, %fd5, 0d3BF921FB54442D19;
	cvt.rn.f32.f64 	%f182, %fd6;
	neg.f32 	%f183, %f182;
	setp.lt.s32 	%p32, %r163, 0;
	selp.f32 	%f292, %f183, %f182, %p32;
$L__BB0_33:
	mul.f32 	%f185, %f292, %f292;
	fma.rn.f32 	%f186, %f185, 0f37CBAC00, 0fBAB607ED;
	fma.rn.f32 	%f187, %f186, %f185, 0f3D2AAABB;
	fma.rn.f32 	%f188, %f187, %f185, 0fBEFFFFFF;
	fma.rn.f32 	%f189, %f188, %f185, 0f3F800000;
	fma.rn.f32 	%f190, %f185, %f292, 0f00000000;
	fma.rn.f32 	%f191, %f185, 0fB94D4153, 0f3C0885E4;
	fma.rn.f32 	%f192, %f191, %f185, 0fBE2AAAA8;
	fma.rn.f32 	%f193, %f192, %f190, %f292;
	and.b32  	%r168, %r219, 1;
	setp.eq.b32 	%p33, %r168, 1;
	selp.f32 	%f194, %f189, %f193, %p33;
	selp.f32 	%f195, %f193, %f189, %p33;
	and.b32  	%r169, %r219, 2;
	setp.eq.s32 	%p34, %r169, 0;
	neg.f32 	%f196, %f194;
	selp.f32 	%f39, %f194, %f196, %p34;
	add.s32 	%r170, %r219, 1;
	and.b32  	%r171, %r170, 2;
	setp.eq.s32 	%p35, %r171, 0;
	neg.f32 	%f197, %f195;
	selp.f32 	%f40, %f195, %f197, %p35;
	mul.f32 	%f198, %f24, 0f45C71800;
	mul.f32 	%f199, %f198, 0f41200000;
	cvt.rni.f32.f32 	%f200, %f199;
	add.f32 	%f201, %f200, 0fBF800000;
	cvt.rzi.s32.f32 	%r54, %f201;
	setp.ne.s32 	%p36, %r58, 0;
	@%p36 bra 	$L__BB0_35;
	mul.f32 	%f212, %f32, %f40;
	cvta.to.global.u64 	%rd120, %rd42;
	mul.wide.s32 	%rd121, %r54, 4;
	add.s64 	%rd122, %rd120, %rd121;
	ld.global.nc.f32 	%f213, [%rd122];
	mul.f32 	%f214, %f212, %f213;
	mul.f32 	%f215, %f32, %f39;
	mul.f32 	%f216, %f215, %f213;
	mul.f32 	%f217, %f33, %f213;
	shl.b32 	%r172, %r2, 2;
	mov.u32 	%r173, _ZZ30outer_core_impl_kernel_forwardiPKiS0_iiiPKfPfS2_S2_S2_S2_S2_S2_S2_S2_S2_S2_S2_S2_S2_S2_iS2_S2_S2_S2_ifffS3_S3_iE11s_dummy_loc;
	add.s32 	%r174, %r173, %r172;
	ld.shared.f32 	%f218, [%r174];
	fma.rn.f32 	%f290, %f218, %f214, %f290;
	fma.rn.f32 	%f289, %f218, %f216, %f289;
	fma.rn.f32 	%f295, %f218, %f217, %f295;
	bra.uni 	$L__BB0_36;
$L__BB0_35:
	mul.f32 	%f202, %f32, %f40;
	mul.f32 	%f203, %f32, %f39;
	cvta.to.global.u64 	%rd114, %rd43;
	mul.wide.s32 	%rd115, %r54, 4;
	add.s64 	%rd116, %rd114, %rd115;
	ld.global.nc.f32 	%f204, [%rd116];
	mul.f32 	%f205, %f10, %f204;
	cvta.to.global.u64 	%rd117, %rd44;
	mul.wide.u32 	%rd118, %r2, 4;
	add.s64 	%rd119, %rd117, %rd118;
	ld.global.nc.f32 	%f206, [%rd119];
	mul.f32 	%f207, %f205, %f206;
	mul.f32 	%f208, %f289, %f203;
	fma.rn.f32 	%f209, %f290, %f202, %f208;
	fma.rn.f32 	%f210, %f295, %f33, %f209;
	mul.f32 	%f297, %f210, %f207;
$L__BB0_36:
	mul.f32 	%f219, %f1, %f290;
	fma.rn.f32 	%f220, %f4, %f289, %f219;
	fma.rn.f32 	%f221, %f7, %f295, %f220;
	mul.f32 	%f222, %f10, %f221;
	shl.b32 	%r175, %r2, 2;
	mov.u32 	%r176, _ZZ30outer_core_impl_kernel_forwardiPKiS0_iiiPKfPfS2_S2_S2_S2_S2_S2_S2_S2_S2_S2_S2_S2_S2_S2_iS2_S2_S2_S2_ifffS3_S3_iE7s_temp1;
	add.s32 	%r177, %r176, %r175;
	st.shared.f32 	[%r177], %f222;
	mul.f32 	%f223, %f2, %f290;
	fma.rn.f32 	%f224, %f5, %f289, %f223;
	fma.rn.f32 	%f225, %f8, %f295, %f224;
	mul.f32 	%f226, %f10, %f225;
	mov.u32 	%r178, _ZZ30outer_core_impl_kernel_forwardiPKiS0_iiiPKfPfS2_S2_S2_S2_S2_S2_S2_S2_S2_S2_S2_S2_S2_S2_iS2_S2_S2_S2_ifffS3_S3_iE7s_temp2;
	add.s32 	%r179, %r178, %r175;
	st.shared.f32 	[%r179], %f226;
	mul.f32 	%f227, %f3, %f290;
	fma.rn.f32 	%f228, %f6, %f289, %f227;
	fma.rn.f32 	%f229, %f9, %f295, %f228;
	mul.f32 	%f230, %f10, %f229;
	mov.u32 	%r180, _ZZ30outer_core_impl_kernel_forwardiPKiS0_iiiPKfPfS2_S2_S2_S2_S2_S2_S2_S2_S2_S2_S2_S2_S2_S2_iS2_S2_S2_S2_ifffS3_S3_iE7s_temp3;
	add.s32 	%r181, %r180, %r175;
	st.shared.f32 	[%r181], %f230;
$L__BB0_37:
	bar.sync 	0;
	@%p4 bra 	$L__BB0_43;
	mul.lo.s32 	%r182, %r8, 25;
	mul.lo.s32 	%r183, %r9, 5;
	add.s32 	%r184, %r183, %r182;
	add.s32 	%r185, %r10, %r182;
	add.s32 	%r186, %r10, %r183;
	mul.lo.s32 	%r187, %r8, 5;
	shl.b32 	%r188, %r184, 2;
	mov.u32 	%r189, _ZZ30outer_core_impl_kernel_forwardiPKiS0_iiiPKfPfS2_S2_S2_S2_S2_S2_S2_S2_S2_S2_S2_S2_S2_S2_iS2_S2_S2_S2_ifffS3_S3_iE7s_temp1;
	add.s32 	%r190, %r189, %r188;
	ld.shared.f32 	%f231, [%r190];
	mov.u32 	%r191, _ZZ30outer_core_impl_kernel_forwardiPKiS0_iiiPKfPfS2_S2_S2_S2_S2_S2_S2_S2_S2_S2_S2_S2_S2_S2_iS2_S2_S2_S2_ifffS3_S3_iE16sh_hprimewgll_xx;
	mad.lo.s32 	%r192, %r10, 20, %r191;
	ld.shared.f32 	%f232, [%r192];
	fma.rn.f32 	%f233, %f231, %f232, 0f00000000;
	shl.b32 	%r193, %r185, 2;
	mov.u32 	%r194, _ZZ30outer_core_impl_kernel_forwardiPKiS0_iiiPKfPfS2_S2_S2_S2_S2_S2_S2_S2_S2_S2_S2_S2_S2_S2_iS2_S2_S2_S2_ifffS3_S3_iE7s_temp2;
	add.s32 	%r195, %r194, %r193;
	ld.shared.f32 	%f234, [%r195];
	shl.b32 	%r196, %r183, 2;
	add.s32 	%r197, %r191, %r196;
	ld.shared.f32 	%f235, [%r197];
	fma.rn.f32 	%f236, %f234, %f235, 0f00000000;
	shl.b32 	%r198, %r186, 2;
	mov.u32 	%r199, _ZZ30outer_core_impl_kernel_forwardiPKiS0_iiiPKfPfS2_S2_S2_S2_S2_S2_S2_S2_S2_S2_S2_S2_S2_S2_iS2_S2_S2_S2_ifffS3_S3_iE7s_temp3;
	add.s32 	%r200, %r199, %r198;
	ld.shared.f32 	%f237, [%r200];
	shl.b32 	%r201, %r187, 2;
	add.s32 	%r202, %r191, %r201;
	ld.shared.f32 	%f238, [%r202];
	fma.rn.f32 	%f239, %f237, %f238, 0f00000000;
	ld.shared.f32 	%f240, [%r190+4];
	ld.shared.f32 	%f241, [%r192+4];
	fma.rn.f32 	%f242, %f240, %f241, %f233;
	ld.shared.f32 	%f243, [%r195+20];
	ld.shared.f32 	%f244, [%r197+4];
	fma.rn.f32 	%f245, %f243, %f244, %f236;
	ld.shared.f32 	%f246, [%r200+100];
	ld.shared.f32 	%f247, [%r202+4];
	fma.rn.f32 	%f248, %f246, %f247, %f239;
	ld.shared.f32 	%f249, [%r190+8];
	ld.shared.f32 	%f250, [%r192+8];
	fma.rn.f32 	%f251, %f249, %f250, %f242;
	ld.shared.f32 	%f252, [%r195+40];
	ld.shared.f32 	%f253, [%r197+8];
	fma.rn.f32 	%f254, %f252, %f253, %f245;
	ld.shared.f32 	%f255, [%r200+200];
	ld.shared.f32 	%f256, [%r202+8];
	fma.rn.f32 	%f257, %f255, %f256, %f248;
	ld.shared.f32 	%f258, [%r190+12];
	ld.shared.f32 	%f259, [%r192+12];
	fma.rn.f32 	%f260, %f258, %f259, %f251;
	ld.shared.f32 	%f261, [%r195+60];
	ld.shared.f32 	%f262, [%r197+12];
	fma.rn.f32 	%f263, %f261, %f262, %f254;
	ld.shared.f32 	%f264, [%r200+300];
	ld.shared.f32 	%f265, [%r202+12];
	fma.rn.f32 	%f266, %f264, %f265, %f257;
	ld.shared.f32 	%f267, [%r190+16];
	ld.shared.f32 	%f268, [%r192+16];
	fma.rn.f32 	%f269, %f267, %f268, %f260;
	ld.shared.f32 	%f270, [%r195+80];
	ld.shared.f32 	%f271, [%r197+16];
	fma.rn.f32 	%f272, %f270, %f271, %f263;
	ld.shared.f32 	%f273, [%r200+400];
	ld.shared.f32 	%f274, [%r202+16];
	fma.rn.f32 	%f275, %f273, %f274, %f266;
	add.s32 	%r203, %r187, %r9;
	cvta.to.global.u64 	%rd123, %rd40;
	mul.wide.s32 	%rd124, %r203, 4;
	add.s64 	%rd125, %rd123, %rd124;
	ld.global.nc.f32 	%f276, [%rd125];
	mad.lo.s32 	%r204, %r8, -20, %r185;
	cvta.to.global.u64 	%rd126, %rd39;
	mul.wide.s32 	%rd127, %r204, 4;
	add.s64 	%rd128, %rd126, %rd127;
	ld.global.nc.f32 	%f277, [%rd128];
	mul.f32 	%f278, %f272, %f277;
	fma.rn.f32 	%f279, %f269, %f276, %f278;
	cvta.to.global.u64 	%rd129, %rd38;
	mul.wide.s32 	%rd130, %r186, 4;
	add.s64 	%rd131, %rd129, %rd130;
	ld.global.nc.f32 	%f280, [%rd131];
	fma.rn.f32 	%f281, %f275, %f280, %f279;
	neg.f32 	%f282, %f281;
	setp.eq.s32 	%p38, %r58, 0;
	sub.f32 	%f283, %f297, %f281;
	selp.f32 	%f50, %f282, %f283, %p38;
	setp.eq.s32 	%p39, %r57, 0;
	@%p39 bra 	$L__BB0_42;
	setp.lt.s32 	%p40, %r60, 1001;
	@%p40 bra 	$L__BB0_41;
	mul.wide.s32 	%rd134, %r6, 4;
	add.s64 	%rd135, %rd1, %rd134;
	ld.global.f32 	%f285, [%rd135];
	add.f32 	%f286, %f50, %f285;
	st.global.f32 	[%rd135], %f286;
	bra.uni 	$L__BB0_43;
$L__BB0_41:
	mul.wide.s32 	%rd132, %r6, 4;
	add.s64 	%rd133, %rd1, %rd132;
	atom.global.add.f32 	%f284, [%rd133], %f50;
	bra.uni 	$L__BB0_43;
$L__BB0_42:
	mul.wide.s32 	%rd136, %r6, 4;
	add.s64 	%rd137, %rd1, %rd136;
	atom.global.add.f32 	%f287, [%rd137], %f50;
$L__BB0_43:
	ret;

}


// ===== COMPILED SASS (sm_100) =====

	.target	sm_100

	.elftype	@"ET_EXEC"


//--------------------- .note.nv.tkinfo           --------------------------
	.section	.note.nv.tkinfo,"",@"SHT_NOTE"
	.sectionflags	@"SHF_NOTE_NV_TKINFO"
	.tkinfo
        /*0018*/ 	.word	0x00000002
        /*0030*/ 	.string	""
        /*0030*/ 	.string	"ptxas"
        /*0030*/ 	.string	"Cuda compilation tools, release 13.0, V13.0.88"
        /*0030*/ 	.string	"Build cuda_13.0.r13.0/compiler.36424714_0"
        /*0030*/ 	.string	"-arch sm_100 -m 64 "



//--------------------- .note.nv.cuinfo           --------------------------
	.section	.note.nv.cuinfo,"",@"SHT_NOTE"
	.sectionflags	@"SHF_NOTE_NV_CUINFO"
        /*0018*/ 	.short	0x0002
        /*001a*/ 	.short	0x0064
        /*001c*/ 	.short	0x0082
	.zero		2


//--------------------- .nv.info                  --------------------------
	.section	.nv.info,"",@"SHT_CUDA_INFO"
	.align	4


	//----- nvinfo : EIATTR_REGCOUNT
	.align		4
        /*0000*/ 	.byte	0x04, 0x2f
        /*0002*/ 	.short	(.L_2 - .L_1)
	.align		4
.L_1:
        /*0004*/ 	.word	index@(_Z30outer_core_impl_kernel_forwardiPKiS0_iiiPKfPfS2_S2_S2_S2_S2_S2_S2_S2_S2_S2_S2_S2_S2_S2_iS2_S2_S2_S2_ifffS3_S3_i)
        /*0008*/ 	.word	0x00000028


	//----- nvinfo : EIATTR_FRAME_SIZE
	.align		4
.L_2:
        /*000c*/ 	.byte	0x04, 0x11
        /*000e*/ 	.short	(.L_4 - .L_3)
	.align		4
.L_3:
        /*0010*/ 	.word	index@($__internal_0_$__cuda_sm20_rcp_rn_f32_slowpath)
        /*0014*/ 	.word	0x00000000


	//----- nvinfo : EIATTR_FRAME_SIZE
	.align		4
.L_4:
        /*0018*/ 	.byte	0x04, 0x11
        /*001a*/ 	.short	(.L_6 - .L_5)
	.align		4
.L_5:
        /*001c*/ 	.word	index@(_Z30outer_core_impl_kernel_forwardiPKiS0_iiiPKfPfS2_S2_S2_S2_S2_S2_S2_S2_S2_S2_S2_S2_S2_S2_iS2_S2_S2_S2_ifffS3_S3_i)
        /*0020*/ 	.word	0x00000000


	//----- nvinfo : EIATTR_MIN_STACK_SIZE
	.align		4
.L_6:
        /*0024*/ 	.byte	0x04, 0x12
        /*0026*/ 	.short	(.L_8 - .L_7)
	.align		4
.L_7:
        /*0028*/ 	.word	index@(_Z30outer_core_impl_kernel_forwardiPKiS0_iiiPKfPfS2_S2_S2_S2_S2_S2_S2_S2_S2_S2_S2_S2_S2_S2_iS2_S2_S2_S2_ifffS3_S3_i)
        /*002c*/ 	.word	0x00000000
.L_8:


//--------------------- .nv.compat                --------------------------
	.section	.nv.compat,"",@"SHT_CUDA_COMPAT_INFO"
	.align	4
        /*0000*/ 	.byte	0x02, 0x09, 0x00, 0x00, 0x02, 0x02, 0x01, 0x00, 0x02, 0x05, 0x05, 0x00, 0x03, 0x07, 0x01, 0x01
        /*0010*/ 	.byte	0x02, 0x03, 0x00, 0x00, 0x02, 0x06, 0x01, 0x00, 0x04, 0x0b, 0x08, 0x00, 0x01, 0x00, 0x00, 0x00
        /*0020*/ 	.byte	0x00, 0x00, 0x00, 0x00


//--------------------- .nv.info._Z30outer_core_impl_kernel_forwardiPKiS0_iiiPKfPfS2_S2_S2_S2_S2_S2_S2_S2_S2_S2_S2_S2_S2_S2_iS2_S2_S2_S2_ifffS3_S3_i --------------------------
	.section	.nv.info._Z30outer_core_impl_kernel_forwardiPKiS0_iiiPKfPfS2_S2_S2_S2_S2_S2_S2_S2_S2_S2_S2_S2_S2_S2_iS2_S2_S2_S2_ifffS3_S3_i,"",@"SHT_CUDA_INFO"
	.sectionflags	@""
	.align	4


	//----- nvinfo : EIATTR_CUDA_API_VERSION
	.align		4
        /*0000*/ 	.byte	0x04, 0x37
        /*0002*/ 	.short	(.L_10 - .L_9)
.L_9:
        /*0004*/ 	.word	0x00000082


	//----- nvinfo : EIATTR_KPARAM_INFO
	.align		4
.L_10:
        /*0008*/ 	.byte	0x04, 0x17
        /*000a*/ 	.short	(.L_12 - .L_11)
.L_11:
        /*000c*/ 	.word	0x00000000
        /*0010*/ 	.short	0x0021
        /*0012*/ 	.short	0x00f0
        /*0014*/ 	.byte	0x00, 0xf0, 0x11, 0x00


	//----- nvinfo : EIATTR_KPARAM_INFO
	.align		4
.L_12:
        /*0018*/ 	.byte	0x04, 0x17
        /*001a*/ 	.short	(.L_14 - .L_13)
.L_13:
        /*001c*/ 	.word	0x00000000
        /*0020*/ 	.short	0x0020
        /*0022*/ 	.short	0x00e8
        /*0024*/ 	.byte	0x00, 0xf5, 0x21, 0x00


	//----- nvinfo : EIATTR_KPARAM_INFO
	.align		4
.L_14:
        /*0028*/ 	.byte	0x04, 0x17
        /*002a*/ 	.short	(.L_16 - .L_15)
.L_15:
        /*002c*/ 	.word	0x00000000
        /*0030*/ 	.short	0x001f
        /*0032*/ 	.short	0x00e0
        /*0034*/ 	.byte	0x00, 0xf5, 0x21, 0x00


	//----- nvinfo : EIATTR_KPARAM_INFO
	.align		4
.L_16:
        /*0038*/ 	.byte	0x04, 0x17
        /*003a*/ 	.short	(.L_18 - .L_17)
.L_17:
        /*003c*/ 	.word	0x00000000
        /*0040*/ 	.short	0x001e
        /*0042*/ 	.short	0x00dc
        /*0044*/ 	.byte	0x00, 0xf0, 0x11, 0x00


	//----- nvinfo : EIATTR_KPARAM_INFO
	.align		4
.L_18:
        /*0048*/ 	.byte	0x04, 0x17
        /*004a*/ 	.short	(.L_20 - .L_19)
.L_19:
        /*004c*/ 	.word	0x00000000
        /*0050*/ 	.short	0x001d
        /*0052*/ 	.short	0x00d8
        /*0054*/ 	.byte	0x00, 0xf0, 0x11, 0x00


	//----- nvinfo : EIATTR_KPARAM_INFO
	.align		4
.L_20:
        /*0058*/ 	.byte	0x04, 0x17
        /*005a*/ 	.short	(.L_22 - .L_21)
.L_21:
        /*005c*/ 	.word	0x00000000
        /*0060*/ 	.short	0x001c
        /*0062*/ 	.short	0x00d4
        /*0064*/ 	.byte	0x00, 0xf0, 0x11, 0x00


	//----- nvinfo : EIATTR_KPARAM_INFO
	.align		4
.L_22:
        /*0068*/ 	.byte	0x04, 0x17
        /*006a*/ 	.short	(.L_24 - .L_23)
.L_23:
        /*006c*/ 	.word	0x00000000
        /*0070*/ 	.short	0x001b
        /*0072*/ 	.short	0x00d0
        /*0074*/ 	.byte	0x00, 0xf0, 0x11, 0x00


	//----- nvinfo : EIATTR_KPARAM_INFO
	.align		4
.L_24:
        /*0078*/ 	.byte	0x04, 0x17
        /*007a*/ 	.short	(.L_26 - .L_25)
.L_25:
        /*007c*/ 	.word	0x00000000
        /*0080*/ 	.short	0x001a
        /*0082*/ 	.short	0x00c8
        /*0084*/ 	.byte	0x00, 0xf5, 0x21, 0x00


	//----- nvinfo : EIATTR_KPARAM_INFO
	.align		4
.L_26:
        /*0088*/ 	.byte	0x04, 0x17
        /*008a*/ 	.short	(.L_28 - .L_27)
.L_27:
        /*008c*/ 	.word	0x00000000
        /*0090*/ 	.short	0x0019
        /*0092*/ 	.short	0x00c0
        /*0094*/ 	.byte	0x00, 0xf5, 0x21, 0x00


	//----- nvinfo : EIATTR_KPARAM_INFO
	.align		4
.L_28:
        /*0098*/ 	.byte	0x04, 0x17
        /*009a*/ 	.short	(.L_30 - .L_29)
.L_29:
        /*009c*/ 	.word	0x00000000
        /*00a0*/ 	.short	0x0018
        /*00a2*/ 	.short	0x00b8
        /*00a4*/ 	.byte	0x00, 0xf5, 0x21, 0x00


	//----- nvinfo : EIATTR_KPARAM_INFO
	.align		4
.L_30:
        /*00a8*/ 	.byte	0x04, 0x17
        /*00aa*/ 	.short	(.L_32 - .L_31)
.L_31:
        /*00ac*/ 	.word	0x00000000
        /*00b0*/ 	.short	0x0017
        /*00b2*/ 	.short	0x00b0
        /*00b4*/ 	.byte	0x00, 0xf5, 0x21, 0x00


	//----- nvinfo : EIATTR_KPARAM_INFO
	.align		4
.L_32:
        /*00b8*/ 	.byte	0x04, 0x17
        /*00ba*/ 	.short	(.L_34 - .L_33)
.L_33:
        /*00bc*/ 	.word	0x00000000
        /*00c0*/ 	.short	0x0016
        /*00c2*/ 	.short	0x00a8
        /*00c4*/ 	.byte	0x00, 0xf0, 0x11, 0x00


	//----- nvinfo : EIATTR_KPARAM_INFO
	.align		4
.L_34:
        /*00c8*/ 	.byte	0x04, 0x17
        /*00ca*/ 	.short	(.L_36 - .L_35)
.L_35:
        /*00cc*/ 	.word	0x00000000
        /*00d0*/ 	.short	0x0015
        /*00d2*/ 	.short	0x00a0
        /*00d4*/ 	.byte	0x00, 0xf5, 0x21, 0x00


	//----- nvinfo : EIATTR_KPARAM_INFO
	.align		4
.L_36:
        /*00d8*/ 	.byte	0x04, 0x17
        /*00da*/ 	.short	(.L_38 - .L_37)
.L_37:
        /*00dc*/ 	.word	0x00000000
        /*00e0*/ 	.short	0x0014
        /*00e2*/ 	.short	0x0098
        /*00e4*/ 	.byte	0x00, 0xf5, 0x21, 0x00


	//----- nvinfo : EIATTR_KPARAM_INFO
	.align		4
.L_38:
        /*00e8*/ 	.byte	0x04, 0x17
        /*00ea*/ 	.short	(.L_40 - .L_39)
.L_39:
        /*00ec*/ 	.word	0x00000000
        /*00f0*/ 	.short	0x0013
        /*00f2*/ 	.short	0x0090
        /*00f4*/ 	.byte	0x00, 0xf5, 0x21, 0x00


	//----- nvinfo : EIATTR_KPARAM_INFO
	.align		4
.L_40:
        /*00f8*/ 	.byte	0x04, 0x17
        /*00fa*/ 	.short	(.L_42 - .L_41)
.L_41:
        /*00fc*/ 	.word	0x00000000
        /*0100*/ 	.short	0x0012
        /*0102*/ 	.short	0x0088
        /*0104*/ 	.byte	0x00, 0xf5, 0x21, 0x00


	//----- nvinfo : EIATTR_KPARAM_INFO
	.align		4
.L_42:
        /*0108*/ 	.byte	0x04, 0x17
        /*010a*/ 	.short	(.L_44 - .L_43)
.L_43:
        /*010c*/ 	.word	0x00000000
        /*0110*/ 	.short	0x0011
        /*0112*/ 	.short	0x0080
        /*0114*/ 	.byte	0x00, 0xf5, 0x21, 0x00


	//----- nvinfo : EIATTR_KPARAM_INFO
	.align		4
.L_44:
        /*0118*/ 	.byte	0x04, 0x17
        /*011a*/ 	.short	(.L_46 - .L_45)
.L_45:
        /*011c*/ 	.word	0x00000000
        /*0120*/ 	.short	0x0010
        /*0122*/ 	.short	0x0078
        /*0124*/ 	.byte	0x00, 0xf5, 0x21, 0x00


	//----- nvinfo : EIATTR_KPARAM_INFO
	.align		4
.L_46:
        /*0128*/ 	.byte	0x04, 0x17
        /*012a*/ 	.short	(.L_48 - .L_47)
.L_47:
        /*012c*/ 	.word	0x00000000
        /*0130*/ 	.short	0x000f
        /*0132*/ 	.short	0x0070
        /*0134*/ 	.byte	0x00, 0xf5, 0x21, 0x00


	//----- nvinfo : EIATTR_KPARAM_INFO
	.align		4
.L_48:
        /*0138*/ 	.byte	0x04, 0x17
        /*013a*/ 	.short	(.L_50 - .L_49)
.L_49:
        /*013c*/ 	.word	0x00000000
        /*0140*/ 	.short	0x000e
        /*0142*/ 	.short	0x0068
        /*0144*/ 	.byte	0x00, 0xf5, 0x21, 0x00


	//----- nvinfo : EIATTR_KPARAM_INFO
	.align		4
.L_50:
        /*0148*/ 	.byte	0x04, 0x17
        /*014a*/ 	.short	(.L_52 - .L_51)
.L_51:
        /*014c*/ 	.word	0x00000000
        /*0150*/ 	.short	0x000d
        /*0152*/ 	.short	0x0060
        /*0154*/ 	.byte	0x00, 0xf5, 0x21, 0x00


	//----- nvinfo : EIATTR_KPARAM_INFO
	.align		4
.L_52:
        /*0158*/ 	.byte	0x04, 0x17
        /*015a*/ 	.short	(.L_54 - .L_53)
.L_53:
        /*015c*/ 	.word	0x00000000
        /*0160*/ 	.short	0x000c
        /*0162*/ 	.short	0x0058
        /*0164*/ 	.byte	0x00, 0xf5, 0x21, 0x00


	//----- nvinfo : EIATTR_KPARAM_INFO
	.align		4
.L_54:
        /*0168*/ 	.byte	0x04, 0x17
        /*016a*/ 	.short	(.L_56 - .L_55)
.L_55:
        /*016c*/ 	.word	0x00000000
        /*0170*/ 	.short	0x000b
        /*0172*/ 	.short	0x0050
        /*0174*/ 	.byte	0x00, 0xf5, 0x21, 0x00


	//----- nvinfo : EIATTR_KPARAM_INFO
	.align		4
.L_56:
        /*0178*/ 	.byte	0x04, 0x17
        /*017a*/ 	.short	(.L_58 - .L_57)
.L_57:
        /*017c*/ 	.word	0x00000000
        /*0180*/ 	.short	0x000a
        /*0182*/ 	.short	0x0048
        /*0184*/ 	.byte	0x00, 0xf5, 0x21, 0x00


	//----- nvinfo : EIATTR_KPARAM_INFO
	.align		4
.L_58:
        /*0188*/ 	.byte	0x04, 0x17
        /*018a*/ 	.short	(.L_60 - .L_59)
.L_59:
        /*018c*/ 	.word	0x00000000
        /*0190*/ 	.short	0x0009
        /*0192*/ 	.short	0x0040
        /*0194*/ 	.byte	0x00, 0xf5, 0x21, 0x00


	//----- nvinfo : EIATTR_KPARAM_INFO
	.align		4
.L_60:
        /*0198*/ 	.byte	0x04, 0x17
        /*019a*/ 	.short	(.L_62 - .L_61)
.L_61:
        /*019c*/ 	.word	0x00000000
        /*01a0*/ 	.short	0x0008
        /*01a2*/ 	.short	0x0038
        /*01a4*/ 	.byte	0x00, 0xf5, 0x21, 0x00


	//----- nvinfo : EIATTR_KPARAM_INFO
	.align		4
.L_62:
        /*01a8*/ 	.byte	0x04, 0x17
        /*01aa*/ 	.short	(.L_64 - .L_63)
.L_63:
        /*01ac*/ 	.word	0x00000000
        /*01b0*/ 	.short	0x0007
        /*01b2*/ 	.short	0x0030
        /*01b4*/ 	.byte	0x00, 0xf5, 0x21, 0x00


	//----- nvinfo : EIATTR_KPARAM_INFO
	.align		4
.L_64:
        /*01b8*/ 	.byte	0x04, 0x17
        /*01ba*/ 	.short	(.L_66 - .L_65)
.L_65:
        /*01bc*/ 	.word	0x00000000
        /*01c0*/ 	.short	0x0006
        /*01c2*/ 	.short	0x0028
        /*01c4*/ 	.byte	0x00, 0xf5, 0x21, 0x00


	//----- nvinfo : EIATTR_KPARAM_INFO
	.align		4
.L_66:
        /*01c8*/ 	.byte	0x04, 0x17
        /*01ca*/ 	.short	(.L_68 - .L_67)
.L_67:
        /*01cc*/ 	.word	0x00000000
        /*01d0*/ 	.short	0x0005
        /*01d2*/ 	.short	0x0020
        /*01d4*/ 	.byte	0x00, 0xf0, 0x11, 0x00


	//----- nvinfo : EIATTR_KPARAM_INFO
	.align		4
.L_68:
        /*01d8*/ 	.byte	0x04, 0x17
        /*01da*/ 	.short	(.L_70 - .L_69)
.L_69:
        /*01dc*/ 	.word	0x00000000
        /*01e0*/ 	.short	0x0004
        /*01e2*/ 	.short	0x001c
        /*01e4*/ 	.byte	0x00, 0xf0, 0x11, 0x00


	//----- nvinfo : EIATTR_KPARAM_INFO
	.align		4
.L_70:
        /*01e8*/ 	.byte	0x04, 0x17
        /*01ea*/ 	.short	(.L_72 - .L_71)
.L_71:
        /*01ec*/ 	.word	0x00000000
        /*01f0*/ 	.short	0x0003
        /*01f2*/ 	.short	0x0018
        /*01f4*/ 	.byte	0x00, 0xf0, 0x11, 0x00


	//----- nvinfo : EIATTR_KPARAM_INFO
	.align		4
.L_72:
        /*01f8*/ 	.byte	0x04, 0x17
        /*01fa*/ 	.short	(.L_74 - .L_73)
.L_73:
        /*01fc*/ 	.word	0x00000000
        /*0200*/ 	.short	0x0002
        /*0202*/ 	.short	0x0010
        /*0204*/ 	.byte	0x00, 0xf5, 0x21, 0x00


	//----- nvinfo : EIATTR_KPARAM_INFO
	.align		4
.L_74:
        /*0208*/ 	.byte	0x04, 0x17
        /*020a*/ 	.short	(.L_76 - .L_75)
.L_75:
        /*020c*/ 	.word	0x00000000
        /*0210*/ 	.short	0x0001
        /*0212*/ 	.short	0x0008
        /*0214*/ 	.byte	0x00, 0xf5, 0x21, 0x00


	//----- nvinfo : EIATTR_KPARAM_INFO
	.align		4
.L_76:
        /*0218*/ 	.byte	0x04, 0x17
        /*021a*/ 	.short	(.L_78 - .L_77)
.L_77:
        /*021c*/ 	.word	0x00000000
        /*0220*/ 	.short	0x0000
        /*0222*/ 	.short	0x0000
        /*0224*/ 	.byte	0x00, 0xf0, 0x11, 0x00


	//----- nvinfo : EIATTR_SPARSE_MMA_MASK
	.align		4
.L_78:
        /*0228*/ 	.byte	0x03, 0x50
        /*022a*/ 	.short	0x0000


	//----- nvinfo : EIATTR_MAXREG_COUNT
	.align		4
        /*022c*/ 	.byte	0x03, 0x1b
        /*022e*/ 	.short	0x00ff


	//----- nvinfo : EIATTR_NUM_BARRIERS
	.align		4
        /*0230*/ 	.byte	0x02, 0x4c
        /*0232*/ 	.byte	0x01
	.zero		1


	//----- nvinfo : EIATTR_MERCURY_ISA_VERSION
	.align		4
        /*0234*/ 	.byte	0x03, 0x5f
        /*0236*/ 	.short	0x0101


	//----- nvinfo : EIATTR_VRC_CTA_INIT_COUNT
	.align		4
        /*0238*/ 	.byte	0x02, 0x4a
	.zero		1
	.zero		1


	//----- nvinfo : EIATTR_EXIT_INSTR_OFFSETS
	.align		4
        /*023c*/ 	.byte	0x04, 0x1c
        /*023e*/ 	.short	(.L_80 - .L_79)


	//   ....[0]....
.L_79:
        /*0240*/ 	.word	0x00002920


	//   ....[1]....
        /*0244*/ 	.word	0x00002fe0


	//   ....[2]....
        /*0248*/ 	.word	0x00003020


	//   ....[3]....
        /*024c*/ 	.word	0x00003060


	//----- nvinfo : EIATTR_CRS_STACK_SIZE
	.align		4
.L_80:
        /*0250*/ 	.byte	0x04, 0x1e
        /*0252*/ 	.short	(.L_82 - .L_81)
.L_81:
        /*0254*/ 	.word	0x00000000


	//----- nvinfo : EIATTR_CBANK_PARAM_SIZE
	.align		4
.L_82:
        /*0258*/ 	.byte	0x03, 0x19
        /*025a*/ 	.short	0x00f4


	//----- nvinfo : EIATTR_PARAM_CBANK
	.align		4
        /*025c*/ 	.byte	0x04, 0x0a
        /*025e*/ 	.short	(.L_84 - .L_83)
	.align		4
.L_83:
        /*0260*/ 	.word	index@(.nv.constant0._Z30outer_core_impl_kernel_forwardiPKiS0_iiiPKfPfS2_S2_S2_S2_S2_S2_S2_S2_S2_S2_S2_S2_S2_S2_iS2_S2_S2_S2_ifffS3_S3_i)
        /*0264*/ 	.short	0x0380
        /*0266*/ 	.short	0x00f4


	//----- nvinfo : EIATTR_SW_WAR
	.align		4
.L_84:
        /*0268*/ 	.byte	0x04, 0x36
        /*026a*/ 	.short	(.L_86 - .L_85)
.L_85:
        /*026c*/ 	.word	0x00000008
.L_86:


//--------------------- .nv.callgraph             --------------------------
	.section	.nv.callgraph,"",@"SHT_CUDA_CALLGRAPH"
	.align	4
	.sectionentsize	8
	.align		4
        /*0000*/ 	.word	0x00000000
	.align		4
        /*0004*/ 	.word	0xffffffff
	.align		4
        /*0008*/ 	.word	0x00000000
	.align		4
        /*000c*/ 	.word	0xfffffffe
	.align		4
        /*0010*/ 	.word	0x00000000
	.align		4
        /*0014*/ 	.word	0xfffffffd
	.align		4
        /*0018*/ 	.word	0x00000000
	.align		4
        /*001c*/ 	.word	0xfffffffc


//--------------------- .nv.constant4             --------------------------
	.section	.nv.constant4,"a",@progbits
	.align	8
	.align		8
.nv.constant4:
        /*0000*/ 	.dword	__cudart_i2opi_f


//--------------------- .text._Z30outer_core_impl_kernel_forwardiPKiS0_iiiPKfPfS2_S2_S2_S2_S2_S2_S2_S2_S2_S2_S2_S2_S2_S2_iS2_S2_S2_S2_ifffS3_S3_i --------------------------
	.section	.text._Z30outer_core_impl_kernel_forwardiPKiS0_iiiPKfPfS2_S2_S2_S2_S2_S2_S2_S2_S2_S2_S2_S2_S2_S2_iS2_S2_S2_S2_ifffS3_S3_i,"ax",@progbits
	.align	128
        .global         _Z30outer_core_impl_kernel_forwardiPKiS0_iiiPKfPfS2_S2_S2_S2_S2_S2_S2_S2_S2_S2_S2_S2_S2_S2_iS2_S2_S2_S2_ifffS3_S3_i
        .type           _Z30outer_core_impl_kernel_forwardiPKiS0_iiiPKfPfS2_S2_S2_S2_S2_S2_S2_S2_S2_S2_S2_S2_S2_S2_iS2_S2_S2_S2_ifffS3_S3_i,@function
        .size           _Z30outer_core_impl_kernel_forwardiPKiS0_iiiPKfPfS2_S2_S2_S2_S2_S2_S2_S2_S2_S2_S2_S2_S2_S2_iS2_S2_S2_S2_ifffS3_S3_i,(.L_x_28 - _Z30outer_core_impl_kernel_forwardiPKiS0_iiiPKfPfS2_S2_S2_S2_S2_S2_S2_S2_S2_S2_S2_S2_S2_S2_iS2_S2_S2_S2_ifffS3_S3_i)
        .other          _Z30outer_core_impl_kernel_forwardiPKiS0_iiiPKfPfS2_S2_S2_S2_S2_S2_S2_S2_S2_S2_S2_S2_S2_S2_iS2_S2_S2_S2_ifffS3_S3_i,@"STO_CUDA_ENTRY STV_DEFAULT"
_Z30outer_core_impl_kernel_forwardiPKiS0_iiiPKfPfS2_S2_S2_S2_S2_S2_S2_S2_S2_S2_S2_S2_S2_S2_iS2_S2_S2_S2_ifffS3_S3_i:
.text._Z30outer_core_impl_kernel_forwardiPKiS0_iiiPKfPfS2_S2_S2_S2_S2_S2_S2_S2_S2_S2_S2_S2_S2_S2_iS2_S2_S2_S2_ifffS3_S3_i:
[----:B------:R-:W-:Y:S01]  /*0000*/  LDC R1, c[0x0][0x37c] ;  /* 0x0000df00ff017b82 */ /* 0x000fe20000000800 */
[----:B------:R-:W0:Y:S07]  /*0010*/  S2R R4, SR_TID.X ;  /* 0x0000000000047919 */ /* 0x000e2e0000002100 */
[----:B------:R-:W-:Y:S01]  /*0020*/  S2UR UR4, SR_CTAID.Y ;  /* 0x00000000000479c3 */ /* 0x000fe20000002600 */
[----:B------:R-:W1:Y:S01]  /*0030*/  LDCU UR5, c[0x0][0x370] ;  /* 0x00006e00ff0577ac */ /* 0x000e620008000800 */
[----:B------:R-:W2:Y:S06]  /*0040*/  LDCU.64 UR8, c[0x0][0x358] ;  /* 0x00006b00ff0877ac */ /* 0x000eac0008000a00 */
[----:B------:R-:W1:Y:S08]  /*0050*/  S2UR UR6, SR_CTAID.X ;  /* 0x00000000000679c3 */ /* 0x000e700000002500 */
[----:B------:R-:W3:Y:S08]  /*0060*/  LDC.64 R2, c[0x0][0x400] ;  /* 0x00010000ff027b82 */ /* 0x000ef00000000a00 */
[----:B------:R-:W4:Y:S01]  /*0070*/  LDC R8, c[0x0][0x380] ;  /* 0x0000e000ff087b82 */ /* 0x000f220000000800 */
[----:B0-----:R-:W-:-:S07]  /*0080*/  ISETP.GT.U32.AND P1, PT, R4, 0x18, PT ;  /* 0x000000180400780c */ /* 0x001fce0003f24070 */
[----:B------:R-:W0:Y:S01]  /*0090*/  LDC.64 R6, c[0x0][0x408] ;  /* 0x00010200ff067b82 */ /* 0x000e220000000a00 */
[----:B------:R-:W-:-:S05]  /*00a0*/  LOP3.LUT R0, R4, 0xffff, RZ, 0xc0, !PT ;  /* 0x0000ffff04007812 */ /* 0x000fca00078ec0ff */
[----:B------:R-:W0:Y:S01]  /*00b0*/  @!P1 S2R R9, SR_CgaCtaId ;  /* 0x0000000000099919 */ /* 0x000e220000008800 */
[----:B------:R-:W-:Y:S01]  /*00c0*/  IMAD R0, R0, 0xa3e, RZ ;  /* 0x00000a3e00007824 */ /* 0x000fe200078e02ff */
[----:B-1----:R-:W-:Y:S01]  /*00d0*/  UIMAD UR4, UR4, UR5, UR6 ;  /* 0x00000005040472a4 */ /* 0x002fe2000f8e0206 */
[----:B---3--:R-:W-:-:S03]  /*00e0*/  @!P1 IMAD.WIDE.U32 R2, R4, 0x4, R2 ;  /* 0x0000000404029825 */ /* 0x008fc600078e0002 */
[----:B------:R-:W-:Y:S02]  /*00f0*/  SHF.R.U32.HI R24, RZ, 0x10, R0 ;  /* 0x00000010ff187819 */ /* 0x000fe40000011600 */
[----:B----4-:R-:W-:Y:S01]  /*0100*/  ISETP.LE.AND P0, PT, R8, UR4, PT ;  /* 0x0000000408007c0c */ /* 0x010fe2000bf03270 */
[----:B--2---:R1:W5:Y:S02]  /*0110*/  @!P1 LDG.E.CONSTANT R3, desc[UR8][R2.64] ;  /* 0x0000000802039981 */ /* 0x004364000c1e9900 */
[----:B------:R-:W-:Y:S01]  /*0120*/  IMAD R25, R24, -0x19, R4 ;  /* 0xffffffe718197824 */ /* 0x000fe200078e0204 */
[C---:B------:R-:W-:Y:S01]  /*0130*/  ISETP.LT.U32.AND P2, PT, R4.reuse, 0x7d, !P0 ;  /* 0x0000007d0400780c */ /* 0x040fe20004741070 */
[----:B0-----:R-:W-:-:S05]  /*0140*/  @!P1 IMAD.WIDE.U32 R6, R4, 0x4, R6 ;  /* 0x0000000404069825 */ /* 0x001fca00078e0006 */
[----:B------:R0:W5:Y:S01]  /*0150*/  @!P1 LDG.E.CONSTANT R5, desc[UR8][R6.64] ;  /* 0x0000000806059981 */ /* 0x000162000c1e9900 */
[----:B-1----:R-:W-:-:S05]  /*0160*/  @!P1 MOV R2, 0x400 ;  /* 0x0000040000029802 */ /* 0x002fca0000000f00 */
[C---:B------:R-:W-:Y:S02]  /*0170*/  @!P1 VIADD R0, R2.reuse, 0x7d0 ;  /* 0x000007d002009836 */ /* 0x040fe40000000000 */
[----:B------:R-:W-:Y:S01]  /*0180*/  @!P1 VIADD R2, R2, 0x834 ;  /* 0x0000083402029836 */ /* 0x000fe20000000000 */
[----:B0-----:R-:W-:Y:S01]  /*0190*/  PRMT R6, R25, 0x9910, RZ ;  /* 0x0000991019067816 */ /* 0x001fe200000000ff */
[----:B------:R-:W-:Y:S01]  /*01a0*/  IMAD.U32 R29, RZ, RZ, UR4 ;  /* 0x00000004ff1d7e24 */ /* 0x000fe2000f8e00ff */
[----:B------:R-:W-:-:S03]  /*01b0*/  @!P1 LEA R7, R9, R0, 0x18 ;  /* 0x0000000009079211 */ /* 0x000fc600078ec0ff */
[----:B------:R-:W-:Y:S01]  /*01c0*/  IMAD R17, R6, 0x6667, RZ ;  /* 0x0000666706117824 */ /* 0x000fe200078e02ff */
[----:B------:R-:W-:Y:S01]  /*01d0*/  @!P1 LEA R9, R9, R2, 0x18 ;  /* 0x0000000209099211 */ /* 0x000fe200078ec0ff */
[----:B------:R-:W-:Y:S01]  /*01e0*/  BSSY.RECONVERGENT B0, `(.L_x_0) ;  /* 0x000001c000007945 */ /* 0x000fe20003800200 */
[----:B------:R-:W-:Y:S02]  /*01f0*/  P2R R15, PR, RZ, 0x4 ;  /* 0x00000004ff0f7803 */ /* 0x000fe40000000000 */
[C---:B------:R-:W-:Y:S01]  /*0200*/  @!P1 LEA R12, R4.reuse, R7, 0x2 ;  /* 0x00000007040c9211 */ /* 0x040fe200078e10ff */
[----:B------:R-:W-:Y:S01]  /*0210*/  @!P1 IMAD R16, R4, 0x4, R9 ;  /* 0x0000000404109824 */ /* 0x000fe200078e0209 */
[----:B------:R-:W-:Y:S01]  /*0220*/  SHF.R.S32.HI R13, RZ, 0x10, R17 ;  /* 0x00000010ff0d7819 */ /* 0x000fe20000011411 */
[----:B------:R-:W-:Y:S06]  /*0230*/  @!P2 BRA `(.L_x_1) ;  /* 0x000000000058a947 */ /* 0x000fec0003800000 */
[----:B------:R-:W0:Y:S02]  /*0240*/  LDCU UR4, c[0x0][0x3a0] ;  /* 0x00007400ff0477ac */ /* 0x000e240008000800 */
[----:B0-----:R-:W-:-:S13]  /*0250*/  ISETP.NE.AND P0, PT, RZ, UR4, PT ;  /* 0x00000004ff007c0c */ /* 0x001fda000bf05270 */
[----:B------:R-:W0:Y:S08]  /*0260*/  @!P0 LDC.64 R8, c[0x0][0x398] ;  /* 0x0000e600ff088b82 */ /* 0x000e300000000a00 */
[----:B------:R-:W1:Y:S01]  /*0270*/  @!P0 LDC.64 R6, c[0x0][0x390] ;  /* 0x0000e400ff068b82 */ /* 0x000e620000000a00 */
[----:B0-----:R-:W-:-:S05]  /*0280*/  @!P0 IADD3 R0, PT, PT, R9, -0x1, RZ ;  /* 0xffffffff09008810 */ /* 0x001fca0007ffe0ff */
[----:B------:R-:W-:-:S04]  /*0290*/  @!P0 IMAD R9, R0, R8, R29 ;  /* 0x0000000800098224 */ /* 0x000fc800078e021d */
[----:B-1----:R-:W-:Y:S02]  /*02a0*/  @!P0 IMAD.WIDE R6, R9, 0x4, R6 ;  /* 0x0000000409068825 */ /* 0x002fe400078e0206 */
[----:B------:R-:W0:Y:S04]  /*02b0*/  LDC.64 R8, c[0x0][0x388] ;  /* 0x0000e200ff087b82 */ /* 0x000e280000000a00 */
[----:B------:R-:W2:Y:S02]  /*02c0*/  @!P0 LDG.E R6, desc[UR8][R6.64] ;  /* 0x0000000806068981 */ /* 0x000ea4000c1e1900 */
[----:B--2---:R-:W-:-:S04]  /*02d0*/  @!P0 VIADD R29, R6, 0xffffffff ;  /* 0xffffffff061d8836 */ /* 0x004fc80000000000 */
[----:B------:R-:W-:-:S04]  /*02e0*/  IMAD R11, R29, 0x7d, R4 ;  /* 0x0000007d1d0b7824 */ /* 0x000fc800078e0204 */
[----:B0-----:R-:W-:Y:S02]  /*02f0*/  IMAD.WIDE R8, R11, 0x4, R8 ;  /* 0x000000040b087825 */ /* 0x001fe400078e0208 */
[----:B------:R-:W0:Y:S03]  /*0300*/  LDC.64 R10, c[0x0][0x3a8] ;  /* 0x0000ea00ff0a7b82 */ /* 0x000e260000000a00 */
[----:B------:R-:W0:Y:S05]  /*0310*/  LDG.E R0, desc[UR8][R8.64] ;  /* 0x0000000808007981 */ /* 0x000e2a000c1e1900 */
[----:B------:R-:W1:Y:S01]  /*0320*/  S2UR UR5, SR_CgaCtaId ;  /* 0x00000000000579c3 */ /* 0x000e620000008800 */
[----:B------:R-:W-:Y:S01]  /*0330*/  UMOV UR4, 0x400 ;  /* 0x0000040000047882 */ /* 0x000fe20000000000 */
[----:B0-----:R-:W-:-:S06]  /*0340*/  IMAD.WIDE R10, R0, 0x4, R10 ;  /* 0x00000004000a7825 */ /* 0x001fcc00078e020a */
[----:B------:R-:W2:Y:S01]  /*0350*/  LDG.E.CONSTANT R10, desc[UR8][R10.64+-0x4] ;  /* 0xfffffc080a0a7981 */ /* 0x000ea2000c1e9900 */
[----:B-1----:R-:W-:Y:S01]  /*0360*/  ULEA UR4, UR5, UR4, 0x18 ;  /* 0x0000000405047291 */ /* 0x002fe2000f8ec0ff */
[----:B------:R-:W-:-:S05]  /*0370*/  VIADD R2, R0, 0xffffffff ;  /* 0xffffffff00027836 */ /* 0x000fca0000000000 */
[----:B------:R-:W-:-:S05]  /*0380*/  LEA R7, R4, UR4, 0x2 ;  /* 0x0000000404077c11 */ /* 0x000fca000f8e10ff */
[----:B--2---:R0:W-:Y:S02]  /*0390*/  STS [R7], R10 ;  /* 0x0000000a07007388 */ /* 0x0041e40000000800 */
.L_x_1:
[----:B------:R-:W-:Y:S05]  /*03a0*/  BSYNC.RECONVERGENT B0 ;  /* 0x0000000000007941 */ /* 0x000fea0003800200 */
.L_x_0:
[----:B------:R-:W-:Y:S01]  /*03b0*/  LOP3.LUT R6, R13, 0xffff, RZ, 0xc0, !PT ;  /* 0x0000ffff0d067812 */ /* 0x000fe200078ec0ff */
[----:B-----5:R1:W-:Y:S01]  /*03c0*/  @!P1 STS [R12], R3 ;  /* 0x000000030c009388 */ /* 0x0203e20000000800 */
[----:B------:R-:W-:Y:S02]  /*03d0*/  BSSY.RECONVERGENT B0, `(.L_x_2) ;  /* 0x0000252000007945 */ /* 0x000fe40003800200 */
[----:B------:R-:W-:Y:S01]  /*03e0*/  SHF.R.U32.HI R6, RZ, 0xf, R6 ;  /* 0x0000000fff067819 */ /* 0x000fe20000011606 */
[----:B------:R1:W-:Y:S03]  /*03f0*/  @!P1 STS [R16], R5 ;  /* 0x0000000510009388 */ /* 0x0003e60000000800 */
[----:B------:R-:W-:-:S04]  /*0400*/  LEA.HI.SX32 R6, R17, R6, 0xf ;  /* 0x0000000611067211 */ /* 0x000fc800078f7aff */
[----:B------:R-:W-:-:S05]  /*0410*/  PRMT R14, R6, 0x9910, RZ ;  /* 0x00009910060e7816 */ /* 0x000fca00000000ff */
[----:B------:R-:W-:Y:S01]  /*0420*/  IMAD R25, R14, -0x5, R25 ;  /* 0xfffffffb0e197824 */ /* 0x000fe200078e0219 */
[----:B------:R-:W-:Y:S06]  /*0430*/  BAR.SYNC.DEFER_BLOCKING 0x0 ;  /* 0x0000000000007b1d */ /* 0x000fec0000010000 */
[----:B-1----:R-:W-:Y:S05]  /*0440*/  @!P2 BRA `(.L_x_3) ;  /* 0x000000240028a947 */ /* 0x002fea0003800000 */
[----:B------:R-:W1:Y:S01]  /*0450*/  LDC.64 R32, c[0x0][0x3e8] ;  /* 0x0000fa00ff207b82 */ /* 0x000e620000000a00 */
[----:B------:R-:W-:-:S07]  /*0460*/  LEA R31, R29, R4, 0x7 ;  /* 0x000000041d1f7211 */ /* 0x000fce00078e38ff */
[----:B------:R-:W2:Y:S08]  /*0470*/  LDC.64 R26, c[0x0][0x3e0] ;  /* 0x0000f800ff1a7b82 */ /* 0x000eb00000000a00 */
[----:B------:R-:W3:Y:S08]  /*0480*/  LDC.64 R22, c[0x0][0x3d0] ;  /* 0x0000f400ff167b82 */ /* 0x000ef00000000a00 */
[----:B------:R-:W4:Y:S01]  /*0490*/  LDC.64 R20, c[0x0][0x3f0] ;  /* 0x0000fc00ff147b82 */ /* 0x000f220000000a00 */
[----:B-1----:R-:W-:-:S05]  /*04a0*/  IMAD.WIDE R32, R31, 0x4, R32 ;  /* 0x000000041f207825 */ /* 0x002fca00078e0220 */
[----:B------:R-:W5:Y:S02]  /*04b0*/  LDG.E.CONSTANT R3, desc[UR8][R32.64] ;  /* 0x0000000820037981 */ /* 0x000f64000c1e9900 */
[----:B------:R-:W1:Y:S01]  /*04c0*/  LDC.64 R18, c[0x0][0x3f8] ;  /* 0x0000fe00ff127b82 */ /* 0x000e620000000a00 */
[----:B--2---:R-:W-:-:S05]  /*04d0*/  IMAD.WIDE R26, R31, 0x4, R26 ;  /* 0x000000041f1a7825 */ /* 0x004fca00078e021a */
[----:B------:R-:W5:Y:S02]  /*04e0*/  LDG.E.CONSTANT R4, desc[UR8][R26.64] ;  /* 0x000000081a047981 */ /* 0x000f64000c1e9900 */
[----:B------:R-:W2:Y:S01]  /*04f0*/  LDC.64 R8, c[0x0][0x3d8] ;  /* 0x0000f600ff087b82 */ /* 0x000ea20000000a00 */
[----:B---3--:R-:W-:-:S05]  /*0500*/  IMAD.WIDE R22, R31, 0x4, R22 ;  /* 0x000000041f167825 */ /* 0x008fca00078e0216 */
[----:B------:R-:W3:Y:S02]  /*0510*/  LDG.E.CONSTANT R5, desc[UR8][R22.64] ;  /* 0x0000000816057981 */ /* 0x000ee4000c1e9900 */
[----:B------:R-:W2:Y:S01]  /*0520*/  LDC.64 R16, c[0x0][0x3c0] ;  /* 0x0000f000ff107b82 */ /* 0x000ea20000000a00 */
[----:B----4-:R-:W-:-:S05]  /*0530*/  IMAD.WIDE R20, R31, 0x4, R20 ;  /* 0x000000041f147825 */ /* 0x010fca00078e0214 */
[----:B------:R4:W3:Y:S02]  /*0540*/  LDG.E.CONSTANT R6, desc[UR8][R20.64] ;  /* 0x0000000814067981 */ /* 0x0008e4000c1e9900 */
[----:B0-----:R-:W0:Y:S01]  /*0550*/  LDC.64 R10, c[0x0][0x3b8] ;  /* 0x0000ee00ff0a7b82 */ /* 0x001e220000000a00 */
[----:B-1----:R-:W-:-:S07]  /*0560*/  IMAD.WIDE R18, R31, 0x4, R18 ;  /* 0x000000041f127825 */ /* 0x002fce00078e0212 */
[----:B------:R-:W1:Y:S01]  /*0570*/  LDC.64 R12, c[0x0][0x3c8] ;  /* 0x0000f200ff0c7b82 */ /* 0x000e620000000a00 */
[C---:B--2---:R-:W-:Y:S02]  /*0580*/  IMAD.WIDE R34, R31.reuse, 0x4, R8 ;  /* 0x000000041f227825 */ /* 0x044fe400078e0208 */
[----:B------:R2:W3:Y:S04]  /*0590*/  LDG.E.CONSTANT R8, desc[UR8][R18.64] ;  /* 0x0000000812087981 */ /* 0x0004e8000c1e9900 */
[----:B------:R-:W3:Y:S01]  /*05a0*/  LDG.E.CONSTANT R7, desc[UR8][R34.64] ;  /* 0x0000000822077981 */ /* 0x000ee2000c1e9900 */
[----:B------:R-:W-:-:S05]  /*05b0*/  IMAD.WIDE R16, R31, 0x4, R16 ;  /* 0x000000041f107825 */ /* 0x000fca00078e0210 */
[----:B------:R2:W3:Y:S01]  /*05c0*/  LDG.E.CONSTANT R9, desc[UR8][R16.64] ;  /* 0x0000000810097981 */ /* 0x0004e2000c1e9900 */
[----:B0-----:R-:W-:-:S05]  /*05d0*/  IMAD.WIDE R36, R31, 0x4, R10 ;  /* 0x000000041f247825 */ /* 0x001fca00078e020a */
[----:B------:R-:W3:Y:S01]  /*05e0*/  LDG.E.CONSTANT R10, desc[UR8][R36.64] ;  /* 0x00000008240a7981 */ /* 0x000ee2000c1e9900 */
[----:B-1----:R-:W-:-:S05]  /*05f0*/  IMAD.WIDE R12, R31, 0x4, R12 ;  /* 0x000000041f0c7825 */ /* 0x002fca00078e020c */
[----:B------:R0:W3:Y:S01]  /*0600*/  LDG.E.CONSTANT R11, desc[UR8][R12.64] ;  /* 0x000000080c0b7981 */ /* 0x0000e2000c1e9900 */
[----:B------:R-:W1:Y:S01]  /*0610*/  S2UR UR5, SR_CgaCtaId ;  /* 0x00000000000579c3 */ /* 0x000e620000008800 */
[----:B------:R-:W-:Y:S01]  /*0620*/  UMOV UR4, 0x400 ;  /* 0x0000040000047882 */ /* 0x000fe20000000000 */
[----:B----4-:R-:W-:Y:S01]  /*0630*/  IMAD R20, R24, 0x19, RZ ;  /* 0x0000001918147824 */ /* 0x010fe200078e02ff */
[----:B------:R-:W-:-:S03]  /*0640*/  UIADD3 UR6, UPT, UPT, UR4, 0x7d0, URZ ;  /* 0x000007d004067890 */ /* 0x000fc6000fffe0ff */
[--C-:B------:R-:W-:Y:S02]  /*0650*/  IMAD R32, R14, 0x5, R20.reuse ;  /* 0x000000050e207824 */ /* 0x100fe400078e0214 */
[----:B--2---:R-:W-:Y:S01]  /*0660*/  IMAD.IADD R18, R25, 0x1, R20 ;  /* 0x0000000119127824 */ /* 0x004fe200078e0214 */
[----:B-1----:R-:W-:Y:S02]  /*0670*/  ULEA UR4, UR5, UR4, 0x18 ;  /* 0x0000000405047291 */ /* 0x002fe4000f8ec0ff */
[----:B------:R-:W-:-:S04]  /*0680*/  ULEA UR6, UR5, UR6, 0x18 ;  /* 0x0000000605067291 */ /* 0x000fc8000f8ec0ff */
[----:B------:R-:W-:Y:S02]  /*0690*/  LEA R32, R32, UR4, 0x2 ;  /* 0x0000000420207c11 */ /* 0x000fe4000f8e10ff */
[----:B------:R-:W-:Y:S02]  /*06a0*/  LEA R17, R25, UR6, 0x2 ;  /* 0x0000000619117c11 */ /* 0x000fe4000f8e10ff */
[----:B------:R-:W-:Y:S01]  /*06b0*/  LEA R18, R18, UR4, 0x2 ;  /* 0x0000000412127c11 */ /* 0x000fe2000f8e10ff */
[----:B0-----:R-:W-:Y:S01]  /*06c0*/  LDS R12, [R32] ;  /* 0x00000000200c7984 */ /* 0x001fe20000000800 */
[----:B------:R-:W-:-:S03]  /*06d0*/  LEA R16, R14, UR6, 0x2 ;  /* 0x000000060e107c11 */ /* 0x000fc6000f8e10ff */
[----:B------:R-:W0:Y:S04]  /*06e0*/  LDS R27, [R17] ;  /* 0x00000000111b7984 */ /* 0x000e280000000800 */
[----:B------:R-:W-:Y:S04]  /*06f0*/  LDS R13, [R18] ;  /* 0x00000000120d7984 */ /* 0x000fe80000000800 */
[----:B------:R-:W1:Y:S04]  /*0700*/  LDS R28, [R16] ;  /* 0x00000000101c7984 */ /* 0x000e680000000800 */
[----:B------:R-:W-:Y:S04]  /*0710*/  LDS R31, [R32+0x4] ;  /* 0x00000400201f7984 */ /* 0x000fe80000000800 */
[----:B------:R-:W2:Y:S04]  /*0720*/  LDS R30, [R17+0x14] ;  /* 0x00001400111e7984 */ /* 0x000ea80000000800 */
[----:B------:R-:W-:Y:S04]  /*0730*/  LDS R23, [R18+0x14] ;  /* 0x0000140012177984 */ /* 0x000fe80000000800 */
[----:B------:R-:W4:Y:S04]  /*0740*/  LDS R26, [R16+0x14] ;  /* 0x00001400101a7984 */ /* 0x000f280000000800 */
[----:B------:R-:W-:Y:S04]  /*0750*/  LDS R21, [R18+0x28] ;  /* 0x0000280012157984 */ /* 0x000fe80000000800 */
[----:B------:R-:W4:Y:S04]  /*0760*/  LDS R20, [R16+0x28] ;  /* 0x0000280010147984 */ /* 0x000f280000000800 */
[----:B------:R-:W-:Y:S04]  /*0770*/  LDS R19, [R32+0x8] ;  /* 0x0000080020137984 */ /* 0x000fe80000000800 */
[----:B------:R-:W4:Y:S01]  /*0780*/  LDS R22, [R17+0x28] ;  /* 0x0000280011167984 */ /* 0x000f220000000800 */
[----:B------:R-:W-:-:S02]  /*0790*/  IMAD R14, R14, 0x5, R25 ;  /* 0x000000050e0e7824 */ /* 0x000fc400078e0219 */
[----:B0-----:R-:W-:Y:S01]  /*07a0*/  FFMA R12, R12, R27, RZ ;  /* 0x0000001b0c0c7223 */ /* 0x001fe200000000ff */
[----:B------:R-:W-:Y:S01]  /*07b0*/  LEA R24, R24, UR6, 0x2 ;  /* 0x0000000618187c11 */ /* 0x000fe2000f8e10ff */
[----:B------:R-:W-:Y:S01]  /*07c0*/  LDS R25, [R32+0x10] ;  /* 0x0000100020197984 */ /* 0x000fe20000000800 */
[----:B------:R-:W-:Y:S01]  /*07d0*/  LEA R14, R14, UR4, 0x2 ;  /* 0x000000040e0e7c11 */ /* 0x000fe2000f8e10ff */
[----:B-1----:R-:W-:Y:S02]  /*07e0*/  FFMA R28, R13, R28, RZ ;  /* 0x0000001c0d1c7223 */ /* 0x002fe400000000ff */
[----:B------:R-:W-:Y:S04]  /*07f0*/  LDS R37, [R16+0x3c] ;  /* 0x00003c0010257984 */ /* 0x000fe80000000800 */
[----:B------:R-:W-:Y:S01]  /*0800*/  LDS R13, [R24] ;  /* 0x00000000180d7984 */ /* 0x000fe20000000800 */
[----:B--2---:R-:W-:-:S03]  /*0810*/  FFMA R30, R31, R30, R12 ;  /* 0x0000001e1f1e7223 */ /* 0x004fc6000000000c */
[----:B------:R-:W-:Y:S04]  /*0820*/  LDS R33, [R24+0x28] ;  /* 0x0000280018217984 */ /* 0x000fe80000000800 */
[----:B------:R-:W-:Y:S01]  /*0830*/  LDS R12, [R14] ;  /* 0x000000000e0c7984 */ /* 0x000fe20000000800 */
[----:B----4-:R-:W-:-:S03]  /*0840*/  FFMA R26, R23, R26, R28 ;  /* 0x0000001a171a7223 */ /* 0x010fc6000000001c */
[----:B------:R-:W-:Y:S04]  /*0850*/  LDS R31, [R14+0x190] ;  /* 0x000190000e1f7984 */ /* 0x000fe80000000800 */
[----:B------:R-:W-:Y:S01]  /*0860*/  LDS R23, [R14+0x64] ;  /* 0x000064000e177984 */ /* 0x000fe20000000800 */
[----:B------:R-:W-:-:S03]  /*0870*/  FFMA R21, R21, R20, R26 ;  /* 0x0000001415157223 */ /* 0x000fc6000000001a */
[----:B------:R-:W-:Y:S04]  /*0880*/  LDS R28, [R14+0x12c] ;  /* 0x00012c000e1c7984 */ /* 0x000fe80000000800 */
[----:B------:R-:W-:Y:S01]  /*0890*/  LDS R20, [R24+0x14] ;  /* 0x0000140018147984 */ /* 0x000fe20000000800 */
[----:B------:R-:W-:-:S03]  /*08a0*/  FFMA R19, R19, R22, R30 ;  /* 0x0000001613137223 */ /* 0x000fc6000000001e */
[----:B------:R-:W0:Y:S04]  /*08b0*/  LDS R26, [R18+0x3c] ;  /* 0x00003c00121a7984 */ /* 0x000e280000000800 */
[----:B------:R-:W-:Y:S04]  /*08c0*/  LDS R22, [R32+0xc] ;  /* 0x00000c0020167984 */ /* 0x000fe80000000800 */
[----:B------:R-:W-:Y:S04]  /*08d0*/  LDS R32, [R16+0x50] ;  /* 0x0000500010207984 */ /* 0x000fe80000000800 */
[----:B------:R-:W-:Y:S04]  /*08e0*/  LDS R30, [R14+0xc8] ;  /* 0x0000c8000e1e7984 */ /* 0x000fe80000000800 */
[----:B------:R-:W1:Y:S04]  /*08f0*/  LDS R34, [R17+0x3c] ;  /* 0x00003c0011227984 */ /* 0x000e680000000800 */
[----:B------:R-:W-:Y:S04]  /*0900*/  LDS R35, [R24+0x3c] ;  /* 0x00003c0018237984 */ /* 0x000fe80000000800 */
[----:B------:R-:W2:Y:S04]  /*0910*/  LDS R36, [R17+0x50] ;  /* 0x0000500011247984 */ /* 0x000ea80000000800 */
[----:B------:R-:W4:Y:S04]  /*0920*/  LDS R27, [R18+0x50] ;  /* 0x00005000121b7984 */ /* 0x000f280000000800 */
[----:B------:R-:W3:Y:S01]  /*0930*/  LDS R18, [R24+0x50] ;  /* 0x0000500018127984 */ /* 0x000ee20000000800 */
[----:B------:R-:W-:Y:S01]  /*0940*/  BSSY.RECONVERGENT B1, `(.L_x_4) ;  /* 0x000001f000017945 */ /* 0x000fe20003800200 */
[----:B0-----:R-:W-:Y:S01]  /*0950*/  FFMA R26, R26, R37, R21 ;  /* 0x000000251a1a7223 */ /* 0x001fe20000000015 */
[----:B-1----:R-:W-:-:S04]  /*0960*/  FFMA R22, R22, R34, R19 ;  /* 0x0000002216167223 */ /* 0x002fc80000000013 */
[----:B--2---:R-:W-:Y:S01]  /*0970*/  FFMA R36, R25, R36, R22 ;  /* 0x0000002419247223 */ /* 0x004fe20000000016 */
[----:B----4-:R-:W-:Y:S01]  /*0980*/  FFMA R32, R27, R32, R26 ;  /* 0x000000201b207223 */ /* 0x010fe2000000001a */
[-C--:B-----5:R-:W-:Y:S01]  /*0990*/  FMUL R16, R3, R4.reuse ;  /* 0x0000000403107220 */ /* 0x0a0fe20000400000 */
[----:B---3--:R-:W-:-:S03]  /*09a0*/  FMUL R14, R6, R4 ;  /* 0x00000004060e7220 */ /* 0x008fc60000400000 */
[-C--:B------:R-:W-:Y:S01]  /*09b0*/  FFMA R16, R5, R8.reuse, -R16 ;  /* 0x0000000805107223 */ /* 0x080fe20000000810 */
[----:B------:R-:W-:-:S03]  /*09c0*/  FFMA R14, R7, R8, -R14 ;  /* 0x00000008070e7223 */ /* 0x000fc6000000080e */
[----:B------:R-:W-:-:S04]  /*09d0*/  FMUL R17, R9, R16 ;  /* 0x0000001009117220 */ /* 0x000fc80000400000 */
[----:B------:R-:W-:Y:S01]  /*09e0*/  FFMA R17, R10, R14, -R17 ;  /* 0x0000000e0a117223 */ /* 0x000fe20000000811 */
[----:B------:R-:W-:-:S04]  /*09f0*/  FMUL R14, R3, R7 ;  /* 0x00000007030e7220 */ /* 0x000fc80000400000 */
[----:B------:R-:W-:Y:S01]  /*0a00*/  FFMA R16, R5, R6, -R14 ;  /* 0x0000000605107223 */ /* 0x000fe2000000080e */
[----:B------:R-:W-:-:S03]  /*0a10*/  FFMA R14, R12, R13, RZ ;  /* 0x0000000d0c0e7223 */ /* 0x000fc600000000ff */
[----:B------:R-:W-:-:S04]  /*0a20*/  FFMA R12, R11, R16, R17 ;  /* 0x000000100b0c7223 */ /* 0x000fc80000000011 */
[----:B------:R-:W-:-:S05]  /*0a30*/  VIADD R13, R12, 0x1800000 ;  /* 0x018000000c0d7836 */ /* 0x000fca0000000000 */
[----:B------:R-:W-:Y:S01]  /*0a40*/  LOP3.LUT R13, R13, 0x7f800000, RZ, 0xc0, !PT ;  /* 0x7f8000000d0d7812 */ /* 0x000fe200078ec0ff */
[----:B------:R-:W-:-:S03]  /*0a50*/  FFMA R23, R23, R20, R14 ;  /* 0x0000001417177223 */ /* 0x000fc6000000000e */
[----:B------:R-:W-:Y:S01]  /*0a60*/  ISETP.GT.U32.AND P0, PT, R13, 0x1ffffff, PT ;  /* 0x01ffffff0d00780c */ /* 0x000fe20003f04070 */
[----:B------:R-:W-:-:S04]  /*0a70*/  FFMA R23, R30, R33, R23 ;  /* 0x000000211e177223 */ /* 0x000fc80000000017 */
[----:B------:R-:W-:-:S04]  /*0a80*/  FFMA R28, R28, R35, R23 ;  /* 0x000000231c1c7223 */ /* 0x000fc80000000017 */
[----:B------:R-:W-:-:S04]  /*0a90*/  FFMA R31, R31, R18, R28 ;  /* 0x000000121f1f7223 */ /* 0x000fc8000000001c */
[----:B------:R-:W-:Y:S05]  /*0aa0*/  @P0 BRA `(.L_x_5) ;  /* 0x0000000000100947 */ /* 0x000fea0003800000 */
[----:B------:R-:W-:-:S07]  /*0ab0*/  MOV R14, 0xad0 ;  /* 0x00000ad0000e7802 */ /* 0x000fce0000000f00 */
[----:B------:R-:W-:Y:S05]  /*0ac0*/  CALL.REL.NOINC `($__internal_0_$__cuda_sm20_rcp_rn_f32_slowpath) ;  /* 0x0000002400687944 */ /* 0x000fea0003c00000 */
[----:B------:R-:W-:Y:S01]  /*0ad0*/  MOV R12, R16 ;  /* 0x00000010000c7202 */ /* 0x000fe20000000f00 */
[----:B------:R-:W-:Y:S06]  /*0ae0*/  BRA `(.L_x_6) ;  /* 0x0000000000107947 */ /* 0x000fec0003800000 */
.L_x_5:
[----:B------:R-:W0:Y:S02]  /*0af0*/  MUFU.RCP R13, R12 ;  /* 0x0000000c000d7308 */ /* 0x000e240000001000 */
[----:B0-----:R-:W-:-:S04]  /*0b00*/  FFMA R14, R12, R13, -1 ;  /* 0xbf8000000c0e7423 */ /* 0x001fc8000000000d */
[----:B------:R-:W-:-:S04]  /*0b10*/  FADD.FTZ R14, -R14, -RZ ;  /* 0x800000ff0e0e7221 */ /* 0x000fc80000010100 */
[----:B------:R-:W-:-:S07]  /*0b20*/  FFMA R12, R13, R14, R13 ;  /* 0x0000000e0d0c7223 */ /* 0x000fce000000000d */
.L_x_6:
[----:B------:R-:W-:Y:S05]  /*0b30*/  BSYNC.RECONVERGENT B1 ;  /* 0x0000000000017941 */ /* 0x000fea0003800200 */
.L_x_4:
[----:B------:R-:W0:Y:S01]  /*0b40*/  LDCU UR4, c[0x0][0x450] ;  /* 0x00008a00ff0477ac */ /* 0x000e220008000800 */
[C---:B------:R-:W-:Y:S01]  /*0b50*/  FMUL R13, R32.reuse, R5 ;  /* 0x00000005200d7220 */ /* 0x040fe20000400000 */
[C---:B------:R-:W-:Y:S01]  /*0b60*/  FMUL R16, R32.reuse, R7 ;  /* 0x0000000720107220 */ /* 0x040fe20000400000 */
[----:B------:R-:W-:Y:S02]  /*0b70*/  FMUL R32, R32, R4 ;  /* 0x0000000420207220 */ /* 0x000fe40000400000 */
[C---:B------:R-:W-:Y:S01]  /*0b80*/  FFMA R14, R36.reuse, R10, R13 ;  /* 0x0000000a240e7223 */ /* 0x040fe2000000000d */
[C---:B------:R-:W-:Y:S01]  /*0b90*/  FFMA R13, R36.reuse, R9, R16 ;  /* 0x00000009240d7223 */ /* 0x040fe20000000010 */
[----:B------:R-:W-:Y:S02]  /*0ba0*/  FFMA R17, R36, R11, R32 ;  /* 0x0000000b24117223 */ /* 0x000fe40000000020 */
[C---:B------:R-:W-:Y:S01]  /*0bb0*/  FFMA R14, R31.reuse, R3, R14 ;  /* 0x000000031f0e7223 */ /* 0x040fe2000000000e */
[C---:B------:R-:W-:Y:S01]  /*0bc0*/  FFMA R16, R31.reuse, R6, R13 ;  /* 0x000000061f107223 */ /* 0x040fe2000000000d */
[----:B------:R-:W-:Y:S01]  /*0bd0*/  FFMA R13, R31, R8, R17 ;  /* 0x000000081f0d7223 */ /* 0x000fe20000000011 */
[----:B0-----:R-:W-:-:S09]  /*0be0*/  UISETP.NE.AND UP0, UPT, UR4, URZ, UPT ;  /* 0x000000ff0400728c */ /* 0x001fd2000bf05270 */
[----:B------:R-:W-:Y:S05]  /*0bf0*/  BRA.U !UP0, `(.L_x_7) ;  /* 0x0000000908507547 */ /* 0x000fea000b800000 */
[----:B------:R-:W0:Y:S01]  /*0c00*/  LDC R27, c[0x0][0x458] ;  /* 0x00011600ff1b7b82 */ /* 0x000e220000000800 */
[----:B------:R-:W0:Y:S02]  /*0c10*/  LDCU UR4, c[0x0][0x454] ;  /* 0x00008a80ff0477ac */ /* 0x000e240008000800 */
[----:B0-----:R-:W-:-:S04]  /*0c20*/  FMUL R30, R27, UR4 ;  /* 0x000000041b1e7c20 */ /* 0x001fc80008400000 */
[C---:B------:R-:W-:Y:S01]  /*0c30*/  FMUL R31, R30.reuse, 0.63661974668502807617 ;  /* 0x3f22f9831e1f7820 */ /* 0x040fe20000400000 */
[----:B------:R-:W-:-:S05]  /*0c40*/  FSETP.GE.AND P0, PT, |R30|, 105615, PT ;  /* 0x47ce47801e00780b */ /* 0x000fca0003f06200 */
[----:B------:R-:W0:Y:S02]  /*0c50*/  F2I.NTZ R31, R31 ;  /* 0x0000001f001f7305 */ /* 0x000e240000203100 */
[----:B0-----:R-:W-:-:S05]  /*0c60*/  I2FP.F32.S32 R17, R31 ;  /* 0x0000001f00117245 */ /* 0x001fca0000201400 */
[----:B------:R-:W-:-:S04]  /*0c70*/  FFMA R18, R17, -1.5707962512969970703, R30 ;  /* 0xbfc90fda11127823 */ /* 0x000fc8000000001e */
[----:B------:R-:W-:-:S04]  /*0c80*/  FFMA R18, R17, -7.5497894158615963534e-08, R18 ;  /* 0xb3a2216811127823 */ /* 0x000fc80000000012 */
[----:B------:R-:W-:Y:S01]  /*0c90*/  FFMA R28, R17, -5.3903029534742383927e-15, R18 ;  /* 0xa7c234c5111c7823 */ /* 0x000fe20000000012 */
[----:B------:R-:W-:Y:S06]  /*0ca0*/  @!P0 BRA `(.L_x_8) ;  /* 0x0000000400748947 */ /* 0x000fec0003800000 */
[----:B------:R-:W-:-:S13]  /*0cb0*/  FSETP.NEU.AND P0, PT, |R30|, +INF , PT ;  /* 0x7f8000001e00780b */ /* 0x000fda0003f0d200 */
[----:B------:R-:W-:Y:S01]  /*0cc0*/  @!P0 FMUL R28, RZ, R30 ;  /* 0x0000001eff1c8220 */ /* 0x000fe20000400000 */
[----:B------:R-:W-:Y:S01]  /*0cd0*/  @!P0 IMAD.MOV.U32 R31, RZ, RZ, RZ ;  /* 0x000000ffff1f8224 */ /* 0x000fe200078e00ff */
[----:B------:R-:W-:Y:S06]  /*0ce0*/  @!P0 BRA `(.L_x_8) ;  /* 0x0000000400648947 */ /* 0x000fec0003800000 */
[----:B------:R-:W-:Y:S02]  /*0cf0*/  IMAD.SHL.U32 R17, R30, 0x100, RZ ;  /* 0x000001001e117824 */ /* 0x000fe400078e00ff */
[----:B------:R-:W-:Y:S01]  /*0d00*/  HFMA2 R31, -RZ, RZ, 0, 0 ;  /* 0x00000000ff1f7431 */ /* 0x000fe200000001ff */
[----:B------:R-:W-:Y:S01]  /*0d10*/  CS2R R32, SRZ ;  /* 0x0000000000207805 */ /* 0x000fe2000001ff00 */
[----:B------:R-:W0:Y:S01]  /*0d20*/  LDCU.64 UR6, c[0x4][URZ] ;  /* 0x01000000ff0677ac */ /* 0x000e220008000a00 */
[----:B------:R-:W-:Y:S01]  /*0d30*/  LOP3.LUT R28, R17, 0x80000000, RZ, 0xfc, !PT ;  /* 0x80000000111c7812 */ /* 0x000fe200078efcff */
[----:B------:R-:W-:-:S06]  /*0d40*/  UMOV UR4, URZ ;  /* 0x000000ff00047c82 */ /* 0x000fcc0008000000 */
.L_x_9:
[----:B0-----:R-:W-:Y:S02]  /*0d50*/  IMAD.U32 R19, RZ, RZ, UR7 ;  /* 0x00000007ff137e24 */ /* 0x001fe4000f8e00ff */
[----:B------:R-:W-:-:S05]  /*0d60*/  IMAD.U32 R18, RZ, RZ, UR6 ;  /* 0x00000006ff127e24 */ /* 0x000fca000f8e00ff */
[----:B------:R-:W2:Y:S01]  /*0d70*/  LDG.E.CONSTANT R19, desc[UR8][R18.64] ;  /* 0x0000000812137981 */ /* 0x000ea2000c1e9900 */
[----:B------:R-:W-:Y:S01]  /*0d80*/  UIADD3 UR4, UPT, UPT, UR4, 0x1, URZ ;  /* 0x0000000104047890 */ /* 0x000fe2000fffe0ff */
[C---:B------:R-:W-:Y:S01]  /*0d90*/  ISETP.EQ.AND P0, PT, R32.reuse, RZ, PT ;  /* 0x000000ff2000720c */ /* 0x040fe20003f02270 */
[----:B------:R-:W-:Y:S01]  /*0da0*/  UIADD3 UR6, UP1, UPT, UR6, 0x4, URZ ;  /* 0x0000000406067890 */ /* 0x000fe2000ff3e0ff */
[C---:B------:R-:W-:Y:S01]  /*0db0*/  ISETP.EQ.AND P1, PT, R32.reuse, 0x4, PT ;  /* 0x000000042000780c */ /* 0x040fe20003f22270 */
[----:B------:R-:W-:Y:S01]  /*0dc0*/  UISETP.NE.AND UP0, UPT, UR4, 0x6, UPT ;  /* 0x000000060400788c */ /* 0x000fe2000bf05270 */
[C---:B------:R-:W-:Y:S01]  /*0dd0*/  ISETP.EQ.AND P3, PT, R32.reuse, 0xc, PT ;  /* 0x0000000c2000780c */ /* 0x040fe20003f62270 */
[----:B------:R-:W-:Y:S01]  /*0de0*/  UIADD3.X UR7, UPT, UPT, URZ, UR7, URZ, UP1, !UPT ;  /* 0x00000007ff077290 */ /* 0x000fe20008ffe4ff */
[C---:B------:R-:W-:Y:S02]  /*0df0*/  ISETP.EQ.AND P4, PT, R32.reuse, 0x10, PT ;  /* 0x000000102000780c */ /* 0x040fe40003f82270 */
[----:B------:R-:W-:Y:S01]  /*0e00*/  ISETP.EQ.AND P5, PT, R32, 0x14, PT ;  /* 0x000000142000780c */ /* 0x000fe20003fa2270 */
[----:B--2---:R-:W-:-:S03]  /*0e10*/  IMAD.WIDE.U32 R20, R19, R28, RZ ;  /* 0x0000001c13147225 */ /* 0x004fc600078e00ff */
[----:B------:R-:W-:-:S04]  /*0e20*/  IADD3 R20, P2, PT, R20, R31, RZ ;  /* 0x0000001f14147210 */ /* 0x000fc80007f5e0ff */
[----:B------:R-:W-:Y:S01]  /*0e30*/  IADD3.X R31, PT, PT, R21, R33, RZ, P2, !PT ;  /* 0x00000021151f7210 */ /* 0x000fe200017fe4ff */
[--C-:B------:R-:W-:Y:S01]  /*0e40*/  @P0 IMAD.MOV.U32 R17, RZ, RZ, R20.reuse ;  /* 0x000000ffff110224 */ /* 0x100fe200078e0014 */
[C---:B------:R-:W-:Y:S01]  /*0e50*/  ISETP.EQ.AND P2, PT, R32.reuse, 0x8, PT ;  /* 0x000000082000780c */ /* 0x040fe20003f42270 */
[----:B------:R-:W-:Y:S01]  /*0e60*/  @P4 IMAD.MOV.U32 R25, RZ, RZ, R20 ;  /* 0x000000ffff194224 */ /* 0x000fe200078e0014 */
[-C--:B------:R-:W-:Y:S01]  /*0e70*/  @P1 MOV R22, R20.reuse ;  /* 0x0000001400161202 */ /* 0x080fe20000000f00 */
[----:B------:R-:W-:Y:S01]  /*0e80*/  VIADD R32, R32, 0x4 ;  /* 0x0000000420207836 */ /* 0x000fe20000000000 */
[-C--:B------:R-:W-:Y:S02]  /*0e90*/  @P3 MOV R24, R20.reuse ;  /* 0x0000001400183202 */ /* 0x080fe40000000f00 */
[----:B------:R-:W-:-:S07]  /*0ea0*/  @P5 MOV R26, R20 ;  /* 0x00000014001a5202 */ /* 0x000fce0000000f00 */
[----:B------:R-:W-:Y:S01]  /*0eb0*/  @P2 IMAD.MOV.U32 R23, RZ, RZ, R20 ;  /* 0x000000ffff172224 */ /* 0x000fe200078e0014 */
[----:B------:R-:W-:Y:S06]  /*0ec0*/  BRA.U UP0, `(.L_x_9) ;  /* 0xfffffffd00a07547 */ /* 0x000fec000b83ffff */
[----:B------:R-:W-:-:S04]  /*0ed0*/  SHF.R.U32.HI R18, RZ, 0x17, R30 ;  /* 0x00000017ff127819 */ /* 0x000fc8000001161e */
[C---:B------:R-:W-:Y:S02]  /*0ee0*/  LOP3.LUT R19, R18.reuse, 0xe0, RZ, 0xc0, !PT ;  /* 0x000000e012137812 */ /* 0x040fe400078ec0ff */
[----:B------:R-:W-:Y:S02]  /*0ef0*/  LOP3.LUT P6, RZ, R18, 0x1f, RZ, 0xc0, !PT ;  /* 0x0000001f12ff7812 */ /* 0x000fe400078cc0ff */
[----:B------:R-:W-:-:S04]  /*0f00*/  IADD3 R19, PT, PT, R19, -0x80, RZ ;  /* 0xffffff8013137810 */ /* 0x000fc80007ffe0ff */
[----:B------:R-:W-:-:S05]  /*0f10*/  SHF.R.U32.HI R19, RZ, 0x5, R19 ;  /* 0x00000005ff137819 */ /* 0x000fca0000011613 */
[----:B------:R-:W-:-:S05]  /*0f20*/  IMAD.U32 R32, R19, -0x4, RZ ;  /* 0xfffffffc13207824 */ /* 0x000fca00078e00ff */
[C---:B------:R-:W-:Y:S02]  /*0f30*/  ISETP.EQ.AND P3, PT, R32.reuse, -0x18, PT ;  /* 0xffffffe82000780c */ /* 0x040fe40003f62270 */
[C---:B------:R-:W-:Y:S02]  /*0f40*/  ISETP.EQ.AND P4, PT, R32.reuse, -0x14, PT ;  /* 0xffffffec2000780c */ /* 0x040fe40003f82270 */
[C---:B------:R-:W-:Y:S02]  /*0f50*/  ISETP.EQ.AND P0, PT, R32.reuse, -0x10, PT ;  /* 0xfffffff02000780c */ /* 0x040fe40003f02270 */
[C---:B------:R-:W-:Y:S02]  /*0f60*/  ISETP.EQ.AND P1, PT, R32.reuse, -0xc, PT ;  /* 0xfffffff42000780c */ /* 0x040fe40003f22270 */
[C---:B------:R-:W-:Y:S02]  /*0f70*/  ISETP.EQ.AND P2, PT, R32.reuse, -0x8, PT ;  /* 0xfffffff82000780c */ /* 0x040fe40003f42270 */
[----:B------:R-:W-:-:S03]  /*0f80*/  ISETP.EQ.AND P5, PT, R32, 0x4, PT ;  /* 0x000000042000780c */ /* 0x000fc60003fa2270 */
[----:B------:R-:W-:Y:S02]  /*0f90*/  @P3 MOV R28, R17 ;  /* 0x00000011001c3202 */ /* 0x000fe40000000f00 */
[----:B------:R-:W-:Y:S01]  /*0fa0*/  @P4 IMAD.MOV.U32 R19, RZ, RZ, R17 ;  /* 0x000000ffff134224 */ /* 0x000fe200078e0011 */
[C---:B------:R-:W-:Y:S01]  /*0fb0*/  ISETP.EQ.AND P3, PT, R32.reuse, -0x4, PT ;  /* 0xfffffffc2000780c */ /* 0x040fe20003f62270 */
[----:B------:R-:W-:Y:S01]  /*0fc0*/  @P0 IMAD.MOV.U32 R19, RZ, RZ, R22 ;  /* 0x000000ffff130224 */ /* 0x000fe200078e0016 */
[----:B------:R-:W-:Y:S01]  /*0fd0*/  @P4 MOV R28, R22 ;  /* 0x00000016001c4202 */ /* 0x000fe20000000f00 */
[----:B------:R-:W-:Y:S01]  /*0fe0*/  @P1 IMAD.MOV.U32 R19, RZ, RZ, R23 ;  /* 0x000000ffff131224 */ /* 0x000fe200078e0017 */
[----:B------:R-:W-:Y:S01]  /*0ff0*/  ISETP.EQ.AND P4, PT, R32, RZ, PT ;  /* 0x000000ff2000720c */ /* 0x000fe20003f82270 */
[----:B------:R-:W-:Y:S01]  /*1000*/  @P2 IMAD.MOV.U32 R19, RZ, RZ, R24 ;  /* 0x000000ffff132224 */ /* 0x000fe200078e0018 */
[----:B------:R-:W-:Y:S02]  /*1010*/  @P0 MOV R28, R23 ;  /* 0x00000017001c0202 */ /* 0x000fe40000000f00 */
[----:B------:R-:W-:-:S02]  /*1020*/  @P1 MOV R28, R24 ;  /* 0x00000018001c1202 */ /* 0x000fc40000000f00 */
[----:B------:R-:W-:-:S03]  /*1030*/  @P2 MOV R28, R25 ;  /* 0x00000019001c2202 */ /* 0x000fc60000000f00 */
[----:B------:R-:W-:Y:S01]  /*1040*/  @P3 IMAD.MOV.U32 R19, RZ, RZ, R25 ;  /* 0x000000ffff133224 */ /* 0x000fe200078e0019 */
[----:B------:R-:W-:-:S03]  /*1050*/  @P3 MOV R28, R26 ;  /* 0x0000001a001c3202 */ /* 0x000fc60000000f00 */
[----:B------:R-:W-:Y:S01]  /*1060*/  @P4 IMAD.MOV.U32 R19, RZ, RZ, R26 ;  /* 0x000000ffff134224 */ /* 0x000fe200078e001a */
[----:B------:R-:W-:Y:S01]  /*1070*/  @P4 MOV R28, R31 ;  /* 0x0000001f001c4202 */ /* 0x000fe20000000f00 */
[----:B------:R-:W-:-:S05]  /*1080*/  @P5 IMAD.MOV.U32 R19, RZ, RZ, R31 ;  /* 0x000000ffff135224 */ /* 0x000fca00078e001f */
[----:B------:R-:W-:Y:S01]  /*1090*/  MOV R20, R19 ;  /* 0x0000001300147202 */ /* 0x000fe20000000f00 */
[----:B------:R-:W-:Y:S06]  /*10a0*/  @!P6 BRA `(.L_x_10) ;  /* 0x00000000002ce947 */ /* 0x000fec0003800000 */
[----:B------:R-:W-:Y:S01]  /*10b0*/  @P0 IMAD.MOV.U32 R21, RZ, RZ, R17 ;  /* 0x000000ffff150224 */ /* 0x000fe200078e0011 */
[----:B------:R-:W-:Y:S02]  /*10c0*/  ISETP.EQ.AND P0, PT, R32, 0x8, PT ;  /* 0x000000082000780c */ /* 0x000fe40003f02270 */
[----:B------:R-:W-:Y:S01]  /*10d0*/  @P1 MOV R21, R22 ;  /* 0x0000001600151202 */ /* 0x000fe20000000f00 */
[----:B------:R-:W-:Y:S01]  /*10e0*/  @P2 IMAD.MOV.U32 R21, RZ, RZ, R23 ;  /* 0x000000ffff152224 */ /* 0x000fe200078e0017 */
[----:B------:R-:W-:Y:S01]  /*10f0*/  @P3 MOV R21, R24 ;  /* 0x0000001800153202 */ /* 0x000fe20000000f00 */
[----:B------:R-:W-:Y:S01]  /*1100*/  @P4 IMAD.MOV.U32 R21, RZ, RZ, R25 ;  /* 0x000000ffff154224 */ /* 0x000fe200078e0019 */
[----:B------:R-:W-:Y:S02]  /*1110*/  @P5 MOV R21, R26 ;  /* 0x0000001a00155202 */ /* 0x000fe40000000f00 */
[----:B------:R-:W-:-:S04]  /*1120*/  LOP3.LUT R19, R18, 0x1f, RZ, 0xc0, !PT ;  /* 0x0000001f12137812 */ /* 0x000fc800078ec0ff */
[----:B------:R-:W-:Y:S01]  /*1130*/  SHF.L.W.U32.HI R28, R20, R19, R28 ;  /* 0x00000013141c7219 */ /* 0x000fe20000010e1c */
[----:B------:R-:W-:-:S05]  /*1140*/  @P0 IMAD.MOV.U32 R21, RZ, RZ, R31 ;  /* 0x000000ffff150224 */ /* 0x000fca00078e001f */
[----:B------:R-:W-:-:S07]  /*1150*/  SHF.L.W.U32.HI R20, R21, R19, R20 ;  /* 0x0000001315147219 */ /* 0x000fce0000010e14 */
.L_x_10:
[C-C-:B------:R-:W-:Y:S01]  /*1160*/  SHF.L.W.U32.HI R31, R20.reuse, 0x2, R28.reuse ;  /* 0x00000002141f7819 */ /* 0x140fe20000010e1c */
[----:B------:R-:W-:Y:S01]  /*1170*/  UMOV UR4, 0x54442d19 ;  /* 0x54442d1900047882 */ /* 0x000fe20000000000 */
[----:B------:R-:W-:Y:S01]  /*1180*/  SHF.L.U32 R18, R20, 0x2, RZ ;  /* 0x0000000214127819 */ /* 0x000fe200000006ff */
[----:B------:R-:W-:Y:S01]  /*1190*/  UMOV UR5, 0x3bf921fb ;  /* 0x3bf921fb00057882 */ /* 0x000fe20000000000 */
[----:B------:R-:W-:Y:S02]  /*11a0*/  SHF.R.S32.HI R19, RZ, 0x1f, R31 ;  /* 0x0000001fff137819 */ /* 0x000fe4000001141f */
[----:B------:R-:W-:Y:S02]  /*11b0*/  SHF.R.U32.HI R28, RZ, 0x1e, R28 ;  /* 0x0000001eff1c7819 */ /* 0x000fe4000001161c */
[C---:B------:R-:W-:Y:S02]  /*11c0*/  LOP3.LUT R18, R19.reuse, R18, RZ, 0x3c, !PT ;  /* 0x0000001213127212 */ /* 0x040fe400078e3cff */
[----:B------:R-:W-:-:S02]  /*11d0*/  LOP3.LUT R19, R19, R31, RZ, 0x3c, !PT ;  /* 0x0000001f13137212 */ /* 0x000fc400078e3cff */
[----:B------:R-:W-:Y:S02]  /*11e0*/  ISETP.GE.AND P0, PT, R30, RZ, PT ;  /* 0x000000ff1e00720c */ /* 0x000fe40003f06270 */
[C---:B------:R-:W-:Y:S02]  /*11f0*/  LOP3.LUT R30, R31.reuse, R30, RZ, 0x3c, !PT ;  /* 0x0000001e1f1e7212 */ /* 0x040fe400078e3cff */
[----:B------:R-:W0:Y:S01]  /*1200*/  I2F.F64.S64 R18, R18 ;  /* 0x0000001200127312 */ /* 0x000e220000301c00 */
[----:B------:R-:W-:Y:S02]  /*1210*/  LEA.HI R31, R31, R28, RZ, 0x1 ;  /* 0x0000001c1f1f7211 */ /* 0x000fe400078f08ff */
[----:B------:R-:W-:-:S03]  /*1220*/  ISETP.GE.AND P1, PT, R30, RZ, PT ;  /* 0x000000ff1e00720c */ /* 0x000fc60003f26270 */
[----:B------:R-:W-:-:S05]  /*1230*/  IMAD.MOV R28, RZ, RZ, -R31 ;  /* 0x000000ffff1c7224 */ /* 0x000fca00078e0a1f */
[----:B------:R-:W-:Y:S01]  /*1240*/  @!P0 MOV R31, R28 ;  /* 0x0000001c001f8202 */ /* 0x000fe20000000f00 */
[----:B0-----:R-:W-:-:S10]  /*1250*/  DMUL R20, R18, UR4 ;  /* 0x0000000412147c28 */ /* 0x001fd40008000000 */
[----:B------:R-:W0:Y:S02]  /*1260*/  F2F.F32.F64 R20, R20 ;  /* 0x0000001400147310 */ /* 0x000e240000301000 */
[----:B0-----:R-:W-:-:S07]  /*1270*/  FSEL R28, -R20, R20, !P1 ;  /* 0x00000014141c7208 */ /* 0x001fce0004800100 */
.L_x_8:
[----:B------:R-:W0:Y:S01]  /*1280*/  S2R R20, SR_TID.X ;  /* 0x0000000000147919 */ /* 0x000e220000002100 */
[----:B------:R-:W1:Y:S01]  /*1290*/  LDC.64 R18, c[0x0][0x460] ;  /* 0x00011800ff127b82 */ /* 0x000e620000000a00 */
[----:B------:R-:W-:Y:S01]  /*12a0*/  FMUL R21, R28, R28 ;  /* 0x0000001c1c157220 */ /* 0x000fe20000400000 */
[----:B------:R-:W-:Y:S01]  /*12b0*/  IMAD.MOV.U32 R30, RZ, RZ, 0x394d4153 ;  /* 0x394d4153ff1e7424 */ /* 0x000fe200078e00ff */
[----:B------:R-:W2:Y:S01]  /*12c0*/  LDCU UR4, c[0x0][0x45c] ;  /* 0x00008b80ff0477ac */ /* 0x000ea20008000800 */
[----:B0-----:R-:W-:-:S04]  /*12d0*/  IMAD R20, R29, 0x80, R20 ;  /* 0x000000801d147824 */ /* 0x001fc800078e0214 */
[----:B------:R-:W-:-:S04]  /*12e0*/  IMAD R33, R29, -0x3, R20 ;  /* 0xfffffffd1d217824 */ /* 0x000fc800078e0214 */
[----:B-1----:R-:W-:-:S05]  /*12f0*/  IMAD.WIDE R18, R33, 0x4, R18 ;  /* 0x0000000421127825 */ /* 0x002fca00078e0212 */
[----:B------:R-:W3:Y:S01]  /*1300*/  LDG.E R29, desc[UR8][R18.64] ;  /* 0x00000008121d7981 */ /* 0x000ee2000c1e1900 */
[----:B------:R-:W-:Y:S01]  /*1310*/  MOV R20, 0x37cbac00 ;  /* 0x37cbac0000147802 */ /* 0x000fe20000000f00 */
[C---:B------:R-:W-:Y:S01]  /*1320*/  FFMA R30, R21.reuse, -R30, 0.0083327032625675201416 ;  /* 0x3c0885e4151e7423 */ /* 0x040fe2000000081e */
[----:B------:R-:W-:Y:S01]  /*1330*/  FFMA R35, R21, R28, RZ ;  /* 0x0000001c15237223 */ /* 0x000fe200000000ff */
[----:B------:R-:W-:Y:S02]  /*1340*/  LOP3.LUT P1, RZ, R31, 0x2, RZ, 0xc0, !PT ;  /* 0x000000021fff7812 */ /* 0x000fe4000782c0ff */
[C---:B------:R-:W-:Y:S01]  /*1350*/  FFMA R20, R21.reuse, R20, -0.0013887860113754868507 ;  /* 0xbab607ed15147423 */ /* 0x040fe20000000014 */
[----:B------:R-:W-:-:S03]  /*1360*/  FFMA R30, R21, R30, -0.16666662693023681641 ;  /* 0xbe2aaaa8151e7423 */ /* 0x000fc6000000001e */
[----:B------:R-:W-:Y:S01]  /*1370*/  FFMA R20, R21, R20, 0.041666727513074874878 ;  /* 0x3d2aaabb15147423 */ /* 0x000fe20000000014 */
[----:B------:R-:W-:Y:S01]  /*1380*/  FFMA R35, R35, R30, R28 ;  /* 0x0000001e23237223 */ /* 0x000fe2000000001c */
[----:B------:R-:W-:Y:S02]  /*1390*/  LOP3.LUT R30, R31, 0x1, RZ, 0xc0, !PT ;  /* 0x000000011f1e7812 */ /* 0x000fe400078ec0ff */
[C---:B------:R-:W-:Y:S02]  /*13a0*/  FFMA R20, R21.reuse, R20, -0.4999999701976776123 ;  /* 0xbeffffff15147423 */ /* 0x040fe40000000014 */
[----:B------:R-:W-:Y:S02]  /*13b0*/  ISETP.NE.U32.AND P0, PT, R30, 0x1, PT ;  /* 0x000000011e00780c */ /* 0x000fe40003f05070 */
[----:B------:R-:W-:Y:S01]  /*13c0*/  FFMA R28, R21, R20, 1 ;  /* 0x3f800000151c7423 */ /* 0x000fe20000000014 */
[----:B------:R-:W-:Y:S01]  /*13d0*/  IADD3 R30, PT, PT, R31, 0x1, RZ ;  /* 0x000000011f1e7810 */ /* 0x000fe20007ffe0ff */
[----:B------:R-:W0:Y:S03]  /*13e0*/  LDC.64 R20, c[0x0][0x468] ;  /* 0x00011a00ff147b82 */ /* 0x000e260000000a00 */
[----:B------:R-:W-:-:S02]  /*13f0*/  FSEL R31, R28, R35, !P0 ;  /* 0x000000231c1f7208 */ /* 0x000fc40004000000 */
[----:B------:R-:W-:Y:S02]  /*1400*/  LOP3.LUT P2, RZ, R30, 0x2, RZ, 0xc0, !PT ;  /* 0x000000021eff7812 */ /* 0x000fe4000784c0ff */
[----:B------:R-:W-:Y:S01]  /*1410*/  FSEL R35, R35, R28, !P0 ;  /* 0x0000001c23237208 */ /* 0x000fe20004000000 */
[----:B--2---:R-:W-:Y:S01]  /*1420*/  FMUL R28, R27, UR4 ;  /* 0x000000041b1c7c20 */ /* 0x004fe20008400000 */
[----:B------:R-:W-:Y:S02]  /*1430*/  FSEL R31, R31, -R31, !P1 ;  /* 0x8000001f1f1f7208 */ /* 0x000fe40004800000 */
[----:B------:R-:W-:-:S03]  /*1440*/  FSEL R35, R35, -R35, !P2 ;  /* 0x8000002323237208 */ /* 0x000fc60005000000 */
[----:B------:R-:W-:-:S04]  /*1450*/  FMUL R37, R14, R31 ;  /* 0x0000001f0e257220 */ /* 0x000fc80000400000 */
[----:B------:R-:W-:Y:S01]  /*1460*/  FFMA R37, R16, R35, R37 ;  /* 0x0000002310257223 */ /* 0x000fe20000000025 */
[----:B0-----:R-:W-:-:S05]  /*1470*/  IMAD.WIDE R20, R33, 0x4, R20 ;  /* 0x0000000421147825 */ /* 0x001fca00078e0214 */
[----:B------:R-:W2:Y:S01]  /*1480*/  LDG.E R30, desc[UR8][R20.64] ;  /* 0x00000008141e7981 */ /* 0x000ea2000c1e1900 */
[----:B---3--:R-:W-:-:S05]  /*1490*/  FFMA R37, R28, R37, R29 ;  /* 0x000000251c257223 */ /* 0x008fca000000001d */
[----:B------:R0:W-:Y:S04]  /*14a0*/  STG.E desc[UR8][R18.64], R37 ;  /* 0x0000002512007986 */ /* 0x0001e8000c101908 */
[----:B------:R-:W3:Y:S01]  /*14b0*/  LDG.E R33, desc[UR8][R20.64] ;  /* 0x0000000814217981 */ /* 0x000ee2000c1e1900 */
[----:B------:R-:W-:-:S04]  /*14c0*/  FMUL R27, R14, R35 ;  /* 0x000000230e1b7220 */ /* 0x000fc80000400000 */
[----:B------:R-:W-:Y:S01]  /*14d0*/  FFMA R27, R16, R31, -R27 ;  /* 0x0000001f101b7223 */ /* 0x000fe2000000081b */
[----:B------:R-:W-:-:S04]  /*14e0*/  FFMA R16, R31, -R29, R16 ;  /* 0x8000001d1f107223 */ /* 0x000fc80000000010 */
[----:B--2---:R-:W-:Y:S01]  /*14f0*/  FFMA R16, R35, R30, R16 ;  /* 0x0000001e23107223 */ /* 0x004fe20000000010 */
[----:B---3--:R-:W-:-:S05]  /*1500*/  FFMA R33, R28, R27, R33 ;  /* 0x0000001b1c217223 */ /* 0x008fca0000000021 */
[----:B------:R0:W-:Y:S01]  /*1510*/  STG.E desc[UR8][R20.64], R33 ;  /* 0x0000002114007986 */ /* 0x0001e2000c101908 */
[----:B------:R-:W-:-:S04]  /*1520*/  FFMA R27, R35, R29, R14 ;  /* 0x0000001d231b7223 */ /* 0x000fc8000000000e */
[----:B------:R-:W-:-:S07]  /*1530*/  FFMA R14, R31, R30, R27 ;  /* 0x0000001e1f0e7223 */ /* 0x000fce000000001b */
.L_x_7:
[----:B0-----:R-:W0:Y:S01]  /*1540*/  LDC.64 R18, c[0x0][0x430] ;  /* 0x00010c00ff127b82 */ /* 0x001e220000000a00 */
[----:B------:R-:W-:-:S04]  /*1550*/  IMAD.MOV.U32 R21, RZ, RZ, 0x3 ;  /* 0x00000003ff157424 */ /* 0x000fc800078e00ff */
[----:B------:R-:W-:-:S04]  /*1560*/  IMAD R21, R0, R21, -0x3 ;  /* 0xfffffffd00157424 */ /* 0x000fc800078e0215 */
[----:B0-----:R-:W-:-:S05]  /*1570*/  IMAD.WIDE R18, R21, 0x4, R18 ;  /* 0x0000000415127825 */ /* 0x001fca00078e0212 */
[----:B------:R-:W2:Y:S04]  /*1580*/  LDG.E.CONSTANT R29, desc[UR8][R18.64+0x4] ;  /* 0x00000408121d7981 */ /* 0x000ea8000c1e9900 */
[----:B------:R0:W5:Y:S04]  /*1590*/  LDG.E.CONSTANT R0, desc[UR8][R18.64] ;  /* 0x0000000812007981 */ /* 0x000168000c1e9900 */
[----:B------:R0:W5:Y:S01]  /*15a0*/  LDG.E.CONSTANT R27, desc[UR8][R18.64+0x8] ;  /* 0x00000808121b7981 */ /* 0x000162000c1e9900 */
[----:B------:R-:W-:Y:S01]  /*15b0*/  BSSY.RECONVERGENT B1, `(.L_x_11) ;  /* 0x0000068000017945 */ /* 0x000fe20003800200 */
[C---:B--2---:R-:W-:Y:S01]  /*15c0*/  FMUL R30, R29.reuse, 0.63661974668502807617 ;  /* 0x3f22f9831d1e7820 */ /* 0x044fe20000400000 */
[----:B------:R-:W-:-:S05]  /*15d0*/  FSETP.GE.AND P0, PT, |R29|, 105615, PT ;  /* 0x47ce47801d00780b */ /* 0x000fca0003f06200 */
[----:B------:R-:W1:Y:S02]  /*15e0*/  F2I.NTZ R30, R30 ;  /* 0x0000001e001e7305 */ /* 0x000e640000203100 */
[----:B-1----:R-:W-:-:S05]  /*15f0*/  I2FP.F32.S32 R28, R30 ;  /* 0x0000001e001c7245 */ /* 0x002fca0000201400 */
[----:B------:R-:W-:-:S04]  /*1600*/  FFMA R21, R28, -1.5707962512969970703, R29 ;  /* 0xbfc90fda1c157823 */ /* 0x000fc8000000001d */
[----:B------:R-:W-:-:S04]  /*1610*/  FFMA R21, R28, -7.5497894158615963534e-08, R21 ;  /* 0xb3a221681c157823 */ /* 0x000fc80000000015 */
[----:B------:R-:W-:Y:S01]  /*1620*/  FFMA R28, R28, -5.3903029534742383927e-15, R21 ;  /* 0xa7c234c51c1c7823 */ /* 0x000fe20000000015 */
[----:B0-----:R-:W-:Y:S06]  /*1630*/  @!P0 BRA `(.L_x_12) ;  /* 0x00000004007c8947 */ /* 0x001fec0003800000 */
[----:B------:R-:W-:-:S13]  /*1640*/  FSETP.NEU.AND P0, PT, |R29|, +INF , PT ;  /* 0x7f8000001d00780b */ /* 0x000fda0003f0d200 */
[----:B------:R-:W-:Y:S01]  /*1650*/  @!P0 FMUL R28, RZ, R29 ;  /* 0x0000001dff1c8220 */ /* 0x000fe20000400000 */
[----:B------:R-:W-:Y:S01]  /*1660*/  @!P0 MOV R30, RZ ;  /* 0x000000ff001e8202 */ /* 0x000fe20000000f00 */
[----:B------:R-:W-:Y:S06]  /*1670*/  @!P0 BRA `(.L_x_12) ;  /* 0x00000004006c8947 */ /* 0x000fec0003800000 */
[----:B------:R-:W-:Y:S02]  /*1680*/  IMAD.SHL.U32 R18, R29, 0x100, RZ ;  /* 0x000001001d127824 */ /* 0x000fe400078e00ff */
[----:B------:R-:W-:Y:S02]  /*1690*/  HFMA2 R31, -RZ, RZ, 0, 0 ;  /* 0x00000000ff1f7431 */ /* 0x000fe400000001ff */
[----:B------:R-:W-:Y:S01]  /*16a0*/  IMAD.MOV.U32 R28, RZ, RZ, RZ ;  /* 0x000000ffff1c7224 */ /* 0x000fe200078e00ff */
[----:B------:R-:W0:Y:S01]  /*16b0*/  LDCU.64 UR6, c[0x4][URZ] ;  /* 0x01000000ff0677ac */ /* 0x000e220008000a00 */
[----:B------:R-:W-:Y:S01]  /*16c0*/  LOP3.LUT R33, R18, 0x80000000, RZ, 0xfc, !PT ;  /* 0x8000000012217812 */ /* 0x000fe200078efcff */
[----:B------:R-:W-:Y:S01]  /*16d0*/  UMOV UR5, URZ ;  /* 0x000000ff00057c82 */ /* 0x000fe20008000000 */
[----:B------:R-:W-:-:S05]  /*16e0*/  UMOV UR4, URZ ;  /* 0x000000ff00047c82 */ /* 0x000fca0008000000 */
.L_x_13:
[----:B0-----:R-:W-:Y:S01]  /*16f0*/  MOV R18, UR6 ;  /* 0x0000000600127c02 */ /* 0x001fe20008000f00 */
        /* <DEDUP_REMOVED lines=13> */
[----:B------:R-:W-:Y:S01]  /*17d0*/  IADD3.X R31, PT, PT, R21, UR5, RZ, P2, !PT ;  /* 0x00000005151f7c10 */ /* 0x000fe200097fe4ff */
[--C-:B------:R-:W-:Y:S01]  /*17e0*/  @P1 IMAD.MOV.U32 R22, RZ, RZ, R20.reuse ;  /* 0x000000ffff161224 */ /* 0x100fe200078e0014 */
[C---:B------:R-:W-:Y:S01]  /*17f0*/  ISETP.EQ.AND P2, PT, R28.reuse, 0x8, PT ;  /* 0x000000081c00780c */ /* 0x040fe20003f42270 */
[--C-:B------:R-:W-:Y:S01]  /*1800*/  @P3 IMAD.MOV.U32 R24, RZ, RZ, R20.reuse ;  /* 0x000000ffff183224 */ /* 0x100fe200078e0014 */
[-C--:B------:R-:W-:Y:S01]  /*1810*/  @P0 MOV R17, R20.reuse ;  /* 0x0000001400110202 */ /* 0x080fe20000000f00 */
[----:B------:R-:W-:Y:S01]  /*1820*/  @P5 IMAD.MOV.U32 R26, RZ, RZ, R20 ;  /* 0x000000ffff1a5224 */ /* 0x000fe200078e0014 */
[----:B------:R-:W-:Y:S02]  /*1830*/  @P4 MOV R25, R20 ;  /* 0x0000001400194202 */ /* 0x000fe40000000f00 */
[----:B------:R-:W-:-:S07]  /*1840*/  IADD3 R28, PT, PT, R28, 0x4, RZ ;  /* 0x000000041c1c7810 */ /* 0x000fce0007ffe0ff */
[----:B------:R-:W-:Y:S01]  /*1850*/  @P2 MOV R23, R20 ;  /* 0x0000001400172202 */ /* 0x000fe20000000f00 */
[----:B------:R-:W-:Y:S06]  /*1860*/  BRA.U UP0, `(.L_x_13) ;  /* 0xfffffffd00a07547 */ /* 0x000fec000b83ffff */
[----:B------:R-:W-:Y:S01]  /*1870*/  SHF.R.U32.HI R18, RZ, 0x17, R29 ;  /* 0x00000017ff127819 */ /* 0x000fe2000001161d */
[----:B------:R-:W-:Y:S03]  /*1880*/  BSSY.RECONVERGENT B2, `(.L_x_14) ;  /* 0x0000028000027945 */ /* 0x000fe60003800200 */
[C---:B------:R-:W-:Y:S02]  /*1890*/  LOP3.LUT R19, R18.reuse, 0xe0, RZ, 0xc0, !PT ;  /* 0x000000e012137812 */ /* 0x040fe400078ec0ff */
[----:B------:R-:W-:-:S03]  /*18a0*/  LOP3.LUT P6, RZ, R18, 0x1f, RZ, 0xc0, !PT ;  /* 0x0000001f12ff7812 */ /* 0x000fc600078cc0ff */
[----:B------:R-:W-:-:S05]  /*18b0*/  VIADD R19, R19, 0xffffff80 ;  /* 0xffffff8013137836 */ /* 0x000fca0000000000 */
[----:B------:R-:W-:-:S04]  /*18c0*/  SHF.R.U32.HI R19, RZ, 0x5, R19 ;  /* 0x00000005ff137819 */ /* 0x000fc80000011613 */
[----:B------:R-:W-:-:S04]  /*18d0*/  LEA R21, -R19, RZ, 0x2 ;  /* 0x000000ff13157211 */ /* 0x000fc800078e11ff */
[C---:B------:R-:W-:Y:S02]  /*18e0*/  ISETP.EQ.AND P3, PT, R21.reuse, -0x18, PT ;  /* 0xffffffe81500780c */ /* 0x040fe40003f62270 */
[C---:B------:R-:W-:Y:S02]  /*18f0*/  ISETP.EQ.AND P4, PT, R21.reuse, -0x14, PT ;  /* 0xffffffec1500780c */ /* 0x040fe40003f82270 */
[C---:B------:R-:W-:Y:S02]  /*1900*/  ISETP.EQ.AND P0, PT, R21.reuse, -0x10, PT ;  /* 0xfffffff01500780c */ /* 0x040fe40003f02270 */
[C---:B------:R-:W-:Y:S02]  /*1910*/  ISETP.EQ.AND P1, PT, R21.reuse, -0xc, PT ;  /* 0xfffffff41500780c */ /* 0x040fe40003f22270 */
[C---:B------:R-:W-:Y:S02]  /*1920*/  ISETP.EQ.AND P2, PT, R21.reuse, -0x8, PT ;  /* 0xfffffff81500780c */ /* 0x040fe40003f42270 */
[----:B------:R-:W-:-:S03]  /*1930*/  ISETP.EQ.AND P5, PT, R21, 0x4, PT ;  /* 0x000000041500780c */ /* 0x000fc60003fa2270 */
[----:B------:R-:W-:Y:S01]  /*1940*/  @P3 IMAD.MOV.U32 R28, RZ, RZ, R17 ;  /* 0x000000ffff1c3224 */ /* 0x000fe200078e0011 */
[C---:B------:R-:W-:Y:S01]  /*1950*/  ISETP.EQ.AND P3, PT, R21.reuse, -0x4, PT ;  /* 0xfffffffc1500780c */ /* 0x040fe20003f62270 */
[----:B------:R-:W-:Y:S01]  /*1960*/  @P4 IMAD.MOV.U32 R28, RZ, RZ, R22 ;  /* 0x000000ffff1c4224 */ /* 0x000fe200078e0016 */
[----:B------:R-:W-:Y:S01]  /*1970*/  @P4 MOV R19, R17 ;  /* 0x0000001100134202 */ /* 0x000fe20000000f00 */
[----:B------:R-:W-:Y:S01]  /*1980*/  @P0 IMAD.MOV.U32 R28, RZ, RZ, R23 ;  /* 0x000000ffff1c0224 */ /* 0x000fe200078e0017 */
[----:B------:R-:W-:Y:S01]  /*1990*/  ISETP.EQ.AND P4, PT, R21, RZ, PT ;  /* 0x000000ff1500720c */ /* 0x000fe20003f82270 */
[----:B------:R-:W-:Y:S01]  /*19a0*/  @P1 IMAD.MOV.U32 R28, RZ, RZ, R24 ;  /* 0x000000ffff1c1224 */ /* 0x000fe200078e0018 */
[----:B------:R-:W-:Y:S01]  /*19b0*/  @P0 MOV R19, R22 ;  /* 0x0000001600130202 */ /* 0x000fe20000000f00 */
[----:B------:R-:W-:Y:S01]  /*19c0*/  @P2 IMAD.MOV.U32 R28, RZ, RZ, R25 ;  /* 0x000000ffff1c2224 */ /* 0x000fe200078e0019 */
[----:B------:R-:W-:Y:S02]  /*19d0*/  @P1 MOV R19, R23 ;  /* 0x0000001700131202 */ /* 0x000fe40000000f00 */
[----:B------:R-:W-:-:S03]  /*19e0*/  @P2 MOV R19, R24 ;  /* 0x0000001800132202 */ /* 0x000fc60000000f00 */
[----:B------:R-:W-:Y:S01]  /*19f0*/  @P3 MOV R19, R25 ;  /* 0x0000001900133202 */ /* 0x000fe20000000f00 */
[----:B------:R-:W-:-:S03]  /*1a00*/  @P3 IMAD.MOV.U32 R28, RZ, RZ, R26 ;  /* 0x000000ffff1c3224 */ /* 0x000fc600078e001a */
[----:B------:R-:W-:Y:S01]  /*1a10*/  @P4 MOV R19, R26 ;  /* 0x0000001a00134202 */ /* 0x000fe20000000f00 */
[----:B------:R-:W-:Y:S01]  /*1a20*/  @P4 IMAD.MOV.U32 R28, RZ, RZ, R31 ;  /* 0x000000ffff1c4224 */ /* 0x000fe200078e001f */
[----:B------:R-:W-:Y:S01]  /*1a30*/  @P5 MOV R19, R31 ;  /* 0x0000001f00135202 */ /* 0x000fe20000000f00 */
        /* <DEDUP_REMOVED lines=12> */
.L_x_15:
[----:B------:R-:W-:Y:S05]  /*1b00*/  BSYNC.RECONVERGENT B2 ;  /* 0x0000000000027941 */ /* 0x000fea0003800200 */
.L_x_14:
[C---:B------:R-:W-:Y:S01]  /*1b10*/  SHF.L.W.U32.HI R30, R19.reuse, 0x2, R28 ;  /* 0x00000002131e7819 */ /* 0x040fe20000010e1c */
        /* <DEDUP_REMOVED lines=17> */
.L_x_12:
[----:B------:R-:W-:Y:S05]  /*1c30*/  BSYNC.RECONVERGENT B1 ;  /* 0x0000000000017941 */ /* 0x000fea0003800200 */
.L_x_11:
[C---:B-----5:R-:W-:Y:S01]  /*1c40*/  FMUL R31, R27.reuse, 0.63661974668502807617 ;  /* 0x3f22f9831b1f7820 */ /* 0x060fe20000400000 */
[----:B------:R-:W-:Y:S02]  /*1c50*/  HFMA2 R18, -RZ, RZ, 0.487060546875, -0.0625 ;  /* 0x37cbac00ff127431 */ /* 0x000fe400000001ff */
[----:B------:R-:W-:Y:S01]  /*1c60*/  FMUL R19, R28, R28 ;  /* 0x0000001c1c137220 */ /* 0x000fe20000400000 */
[----:B------:R-:W-:Y:S01]  /*1c70*/  IMAD.MOV.U32 R20, RZ, RZ, 0x394d4153 ;  /* 0x394d4153ff147424 */ /* 0x000fe200078e00ff */
[----:B------:R-:W-:Y:S01]  /*1c80*/  FSETP.GE.AND P3, PT, |R27|, 105615, PT ;  /* 0x47ce47801b00780b */ /* 0x000fe20003f66200 */
[----:B------:R-:W-:Y:S01]  /*1c90*/  BSSY.RECONVERGENT B1, `(.L_x_16) ;  /* 0x0000075000017945 */ /* 0x000fe20003800200 */
[----:B------:R-:W0:Y:S01]  /*1ca0*/  F2I.NTZ R31, R31 ;  /* 0x0000001f001f7305 */ /* 0x000e220000203100 */
[C---:B------:R-:W-:Y:S01]  /*1cb0*/  FFMA R20, R19.reuse, -R20, 0.0083327032625675201416 ;  /* 0x3c0885e413147423 */ /* 0x040fe20000000814 */
[C---:B------:R-:W-:Y:S01]  /*1cc0*/  FFMA R21, R19.reuse, R28, RZ ;  /* 0x0000001c13157223 */ /* 0x040fe200000000ff */
[----:B------:R-:W-:Y:S01]  /*1cd0*/  LOP3.LUT P1, RZ, R30, 0x2, RZ, 0xc0, !PT ;  /* 0x000000021eff7812 */ /* 0x000fe2000782c0ff */
[C---:B------:R-:W-:Y:S01]  /*1ce0*/  FFMA R18, R19.reuse, R18, -0.0013887860113754868507 ;  /* 0xbab607ed13127423 */ /* 0x040fe20000000012 */
[----:B------:R-:W-:-:S03]  /*1cf0*/  FFMA R29, R19, R20, -0.16666662693023681641 ;  /* 0xbe2aaaa8131d7423 */ /* 0x000fc60000000014 */
[----:B------:R-:W-:Y:S01]  /*1d00*/  FFMA R20, R19, R18, 0.041666727513074874878 ;  /* 0x3d2aaabb13147423 */ /* 0x000fe20000000012 */
[----:B------:R-:W-:Y:S01]  /*1d10*/  FFMA R21, R21, R29, R28 ;  /* 0x0000001d15157223 */ /* 0x000fe2000000001c */
[C---:B------:R-:W-:Y:S01]  /*1d20*/  LOP3.LUT R28, R30.reuse, 0x1, RZ, 0xc0, !PT ;  /* 0x000000011e1c7812 */ /* 0x040fe200078ec0ff */
[----:B------:R-:W-:Y:S02]  /*1d30*/  VIADD R30, R30, 0x1 ;  /* 0x000000011e1e7836 */ /* 0x000fe40000000000 */
[----:B------:R-:W-:Y:S01]  /*1d40*/  FFMA R20, R19, R20, -0.4999999701976776123 ;  /* 0xbeffffff13147423 */ /* 0x000fe20000000014 */
[----:B0-----:R-:W-:-:S03]  /*1d50*/  I2FP.F32.S32 R18, R31 ;  /* 0x0000001f00127245 */ /* 0x001fc60000201400 */
[----:B------:R-:W-:Y:S01]  /*1d60*/  FFMA R20, R19, R20, 1 ;  /* 0x3f80000013147423 */ /* 0x000fe20000000014 */
[----:B------:R-:W-:Y:S01]  /*1d70*/  ISETP.NE.U32.AND P0, PT, R28, 0x1, PT ;  /* 0x000000011c00780c */ /* 0x000fe20003f05070 */
[----:B------:R-:W-:Y:S01]  /*1d80*/  FFMA R19, R18, -1.5707962512969970703, R27 ;  /* 0xbfc90fda12137823 */ /* 0x000fe2000000001b */
[----:B------:R-:W-:Y:S02]  /*1d90*/  LOP3.LUT P2, RZ, R30, 0x2, RZ, 0xc0, !PT ;  /* 0x000000021eff7812 */ /* 0x000fe4000784c0ff */
[----:B------:R-:W-:Y:S01]  /*1da0*/  FSEL R29, R20, R21, !P0 ;  /* 0x00000015141d7208 */ /* 0x000fe20004000000 */
[C---:B------:R-:W-:Y:S01]  /*1db0*/  FFMA R19, R18.reuse, -7.5497894158615963534e-08, R19 ;  /* 0xb3a2216812137823 */ /* 0x040fe20000000013 */
[----:B------:R-:W-:Y:S02]  /*1dc0*/  FSEL R20, R21, R20, !P0 ;  /* 0x0000001415147208 */ /* 0x000fe40004000000 */
[----:B------:R-:W-:Y:S01]  /*1dd0*/  FSEL R29, R29, -R29, !P1 ;  /* 0x8000001d1d1d7208 */ /* 0x000fe20004800000 */
[----:B------:R-:W-:Y:S01]  /*1de0*/  FFMA R30, R18, -5.3903029534742383927e-15, R19 ;  /* 0xa7c234c5121e7823 */ /* 0x000fe20000000013 */
[----:B------:R-:W-:Y:S01]  /*1df0*/  FSEL R28, R20, -R20, !P2 ;  /* 0x80000014141c7208 */ /* 0x000fe20005000000 */
[----:B------:R-:W-:Y:S06]  /*1e00*/  @!P3 BRA `(.L_x_17) ;  /* 0x000000040074b947 */ /* 0x000fec0003800000 */
[----:B------:R-:W-:-:S13]  /*1e10*/  FSETP.NEU.AND P0, PT, |R27|, +INF , PT ;  /* 0x7f8000001b00780b */ /* 0x000fda0003f0d200 */
[----:B------:R-:W-:Y:S01]  /*1e20*/  @!P0 FMUL R30, RZ, R27 ;  /* 0x0000001bff1e8220 */ /* 0x000fe20000400000 */
[----:B------:R-:W-:Y:S01]  /*1e30*/  @!P0 MOV R31, RZ ;  /* 0x000000ff001f8202 */ /* 0x000fe20000000f00 */
[----:B------:R-:W-:Y:S06]  /*1e40*/  @!P0 BRA `(.L_x_17) ;  /* 0x0000000400648947 */ /* 0x000fec0003800000 */
[----:B------:R-:W-:Y:S01]  /*1e50*/  IMAD.SHL.U32 R18, R27, 0x100, RZ ;  /* 0x000001001b127824 */ /* 0x000fe200078e00ff */
[----:B------:R-:W-:Y:S01]  /*1e60*/  CS2R R30, SRZ ;  /* 0x00000000001e7805 */ /* 0x000fe2000001ff00 */
[----:B------:R-:W0:Y:S03]  /*1e70*/  LDCU.64 UR6, c[0x4][URZ] ;  /* 0x01000000ff0677ac */ /* 0x000e260008000a00 */
[----:B------:R-:W-:Y:S01]  /*1e80*/  LOP3.LUT R33, R18, 0x80000000, RZ, 0xfc, !PT ;  /* 0x8000000012217812 */ /* 0x000fe200078efcff */
[----:B------:R-:W-:Y:S01]  /*1e90*/  UMOV UR5, URZ ;  /* 0x000000ff00057c82 */ /* 0x000fe20008000000 */
[----:B------:R-:W-:-:S05]  /*1ea0*/  UMOV UR4, URZ ;  /* 0x000000ff00047c82 */ /* 0x000fca0008000000 */
.L_x_18:
        /* <DEDUP_REMOVED lines=54> */
[----:B------:R-:W-:Y:S01]  /*2210*/  ISETP.EQ.AND P0, PT, R20, 0x8, PT ;  /* 0x000000081400780c */ /* 0x000fe20003f02270 */
[----:B------:R-:W-:Y:S01]  /*2220*/  @P1 IMAD.MOV.U32 R17, RZ, RZ, R22 ;  /* 0x000000ffff111224 */ /* 0x000fe200078e0016 */
[----:B------:R-:W-:Y:S01]  /*2230*/  @P2 MOV R17, R23 ;  /* 0x0000001700112202 */ /* 0x000fe20000000f00 */
[----:B------:R-:W-:Y:S01]  /*2240*/  @P3 IMAD.MOV.U32 R17, RZ, RZ, R24 ;  /* 0x000000ffff113224 */ /* 0x000fe200078e0018 */
[----:B------:R-:W-:Y:S01]  /*2250*/  @P4 MOV R17, R25 ;  /* 0x0000001900114202 */ /* 0x000fe20000000f00 */
[----:B------:R-:W-:Y:S01]  /*2260*/  @P5 IMAD.MOV.U32 R17, RZ, RZ, R26 ;  /* 0x000000ffff115224 */ /* 0x000fe200078e001a */
[----:B------:R-:W-:-:S04]  /*2270*/  LOP3.LUT R18, R18, 0x1f, RZ, 0xc0, !PT ;  /* 0x0000001f12127812 */ /* 0x000fc800078ec0ff */
[----:B------:R-:W-:-:S03]  /*2280*/  SHF.L.W.U32.HI R30, R19, R18, R30 ;  /* 0x00000012131e7219 */ /* 0x000fc60000010e1e */
[----:B------:R-:W-:-:S04]  /*2290*/  @P0 MOV R17, R31 ;  /* 0x0000001f00110202 */ /* 0x000fc80000000f00 */
[----:B------:R-:W-:-:S07]  /*22a0*/  SHF.L.W.U32.HI R19, R17, R18, R19 ;  /* 0x0000001211137219 */ /* 0x000fce0000010e13 */
.L_x_20:
[----:B------:R-:W-:Y:S05]  /*22b0*/  BSYNC.RECONVERGENT B2 ;  /* 0x0000000000027941 */ /* 0x000fea0003800200 */
.L_x_19:
[C---:B------:R-:W-:Y:S01]  /*22c0*/  SHF.L.W.U32.HI R31, R19.reuse, 0x2, R30 ;  /* 0x00000002131f7819 */ /* 0x040fe20000010e1e */
[----:B------:R-:W-:Y:S01]  /*22d0*/  IMAD.SHL.U32 R19, R19, 0x4, RZ ;  /* 0x0000000413137824 */ /* 0x000fe200078e00ff */
[----:B------:R-:W-:Y:S01]  /*22e0*/  UMOV UR4, 0x54442d19 ;  /* 0x54442d1900047882 */ /* 0x000fe20000000000 */
[----:B------:R-:W-:Y:S01]  /*22f0*/  UMOV UR5, 0x3bf921fb ;  /* 0x3bf921fb00057882 */ /* 0x000fe20000000000 */
[----:B------:R-:W-:Y:S02]  /*2300*/  SHF.R.S32.HI R20, RZ, 0x1f, R31 ;  /* 0x0000001fff147819 */ /* 0x000fe4000001141f */
[----:B------:R-:W-:Y:S02]  /*2310*/  ISETP.GE.AND P0, PT, R27, RZ, PT ;  /* 0x000000ff1b00720c */ /* 0x000fe40003f06270 */
[C---:B------:R-:W-:Y:S02]  /*2320*/  LOP3.LUT R18, R20.reuse, R19, RZ, 0x3c, !PT ;  /* 0x0000001314127212 */ /* 0x040fe400078e3cff */
[----:B------:R-:W-:-:S02]  /*2330*/  LOP3.LUT R19, R20, R31, RZ, 0x3c, !PT ;  /* 0x0000001f14137212 */ /* 0x000fc400078e3cff */
[----:B------:R-:W-:Y:S02]  /*2340*/  SHF.R.U32.HI R30, RZ, 0x1e, R30 ;  /* 0x0000001eff1e7819 */ /* 0x000fe4000001161e */
[C---:B------:R-:W-:Y:S02]  /*2350*/  LOP3.LUT R27, R31.reuse, R27, RZ, 0x3c, !PT ;  /* 0x0000001b1f1b7212 */ /* 0x040fe400078e3cff */
[----:B------:R-:W0:Y:S01]  /*2360*/  I2F.F64.S64 R18, R18 ;  /* 0x0000001200127312 */ /* 0x000e220000301c00 */
[----:B------:R-:W-:Y:S02]  /*2370*/  LEA.HI R31, R31, R30, RZ, 0x1 ;  /* 0x0000001e1f1f7211 */ /* 0x000fe400078f08ff */
[----:B------:R-:W-:Y:S02]  /*2380*/  ISETP.GE.AND P1, PT, R27, RZ, PT ;  /* 0x000000ff1b00720c */ /* 0x000fe40003f26270 */
[----:B------:R-:W-:-:S05]  /*2390*/  IADD3 R17, PT, PT, -R31, RZ, RZ ;  /* 0x000000ff1f117210 */ /* 0x000fca0007ffe1ff */
[----:B------:R-:W-:Y:S01]  /*23a0*/  @!P0 IMAD.MOV.U32 R31, RZ, RZ, R17 ;  /* 0x000000ffff1f8224 */ /* 0x000fe200078e0011 */
[----:B0-----:R-:W-:-:S10]  /*23b0*/  DMUL R20, R18, UR4 ;  /* 0x0000000412147c28 */ /* 0x001fd40008000000 */
[----:B------:R-:W0:Y:S02]  /*23c0*/  F2F.F32.F64 R20, R20 ;  /* 0x0000001400147310 */ /* 0x000e240000301000 */
[----:B0-----:R-:W-:-:S07]  /*23d0*/  FSEL R30, -R20, R20, !P1 ;  /* 0x00000014141e7208 */ /* 0x001fce0004800100 */
.L_x_17:
[----:B------:R-:W-:Y:S05]  /*23e0*/  BSYNC.RECONVERGENT B1 ;  /* 0x0000000000017941 */ /* 0x000fea0003800200 */
.L_x_16:
[----:B------:R-:W0:Y:S01]  /*23f0*/  LDCU UR4, c[0x0][0x428] ;  /* 0x00008500ff0477ac */ /* 0x000e220008000800 */
[----:B------:R-:W-:Y:S01]  /*2400*/  FMUL R0, R0, 6371 ;  /* 0x45c7180000007820 */ /* 0x000fe20000400000 */
[----:B------:R-:W1:Y:S01]  /*2410*/  S2R R17, SR_TID.X ;  /* 0x0000000000117919 */ /* 0x000e620000002100 */
[----:B------:R-:W2:Y:S02]  /*2420*/  LDC.64 R20, c[0x0][0x440] ;  /* 0x00011000ff147b82 */ /* 0x000ea40000000a00 */
[----:B------:R-:W-:-:S06]  /*2430*/  FMUL R0, R0, 10 ;  /* 0x4120000000007820 */ /* 0x000fcc0000400000 */
[----:B------:R-:W3:Y:S01]  /*2440*/  FRND R0, R0 ;  /* 0x0000000000007307 */ /* 0x000ee20000201000 */
[----:B0-----:R-:W-:Y:S01]  /*2450*/  ISETP.NE.AND P3, PT, RZ, UR4, PT ;  /* 0x00000004ff007c0c */ /* 0x001fe2000bf65270 */
[----:B---3--:R-:W-:-:S06]  /*2460*/  FADD R24, R0, -1 ;  /* 0xbf80000000187421 */ /* 0x008fcc0000000000 */
[----:B------:R-:W0:Y:S06]  /*2470*/  F2I.TRUNC.NTZ R25, R24 ;  /* 0x0000001800197305 */ /* 0x000e2c000020f100 */
[----:B------:R-:W0:Y:S02]  /*2480*/  @!P3 LDC.64 R18, c[0x0][0x438] ;  /* 0x00010e00ff12bb82 */ /* 0x000e240000000a00 */
[----:B0-----:R-:W-:-:S06]  /*2490*/  @!P3 IMAD.WIDE R22, R25, 0x4, R18 ;  /* 0x000000041916b825 */ /* 0x001fcc00078e0212 */
[----:B------:R-:W1:Y:S01]  /*24a0*/  LDC.64 R18, c[0x0][0x448] ;  /* 0x00011200ff127b82 */ /* 0x000e620000000a00 */
[----:B------:R0:W3:Y:S01]  /*24b0*/  @!P3 LDG.E.CONSTANT R23, desc[UR8][R22.64] ;  /* 0x000000081617b981 */ /* 0x0000e2000c1e9900 */
[----:B--2---:R-:W-:-:S06]  /*24c0*/  @P3 IMAD.WIDE R20, R25, 0x4, R20 ;  /* 0x0000000419143825 */ /* 0x004fcc00078e0214 */
[----:B------:R-:W2:Y:S01]  /*24d0*/  @P3 LDG.E.CONSTANT R21, desc[UR8][R20.64] ;  /* 0x0000000814153981 */ /* 0x000ea2000c1e9900 */
[----:B-1----:R-:W-:-:S06]  /*24e0*/  @P3 IMAD.WIDE.U32 R18, R17, 0x4, R18 ;  /* 0x0000000411123825 */ /* 0x002fcc00078e0012 */
[----:B------:R1:W4:Y:S01]  /*24f0*/  @P3 LDG.E.CONSTANT R18, desc[UR8][R18.64] ;  /* 0x0000000812123981 */ /* 0x000322000c1e9900 */
[----:B------:R-:W5:Y:S01]  /*2500*/  S2R R0, SR_CgaCtaId ;  /* 0x0000000000007919 */ /* 0x000f620000008800 */
[----:B------:R-:W-:Y:S01]  /*2510*/  MOV R25, 0x400 ;  /* 0x0000040000197802 */ /* 0x000fe20000000f00 */
[----:B0-----:R-:W-:Y:S02]  /*2520*/  IMAD.MOV.U32 R22, RZ, RZ, 0x37cbac00 ;  /* 0x37cbac00ff167424 */ /* 0x001fe400078e00ff */
[----:B------:R-:W-:-:S04]  /*2530*/  FMUL R33, R30, R30 ;  /* 0x0000001e1e217220 */ /* 0x000fc80000400000 */
[C---:B------:R-:W-:Y:S01]  /*2540*/  FFMA R22, R33.reuse, R22, -0.0013887860113754868507 ;  /* 0xbab607ed21167423 */ /* 0x040fe20000000016 */
[----:B-1----:R-:W-:-:S03]  /*2550*/  FFMA R19, R33, R30, RZ ;  /* 0x0000001e21137223 */ /* 0x002fc600000000ff */
[----:B------:R-:W-:Y:S01]  /*2560*/  FFMA R22, R33, R22, 0.041666727513074874878 ;  /* 0x3d2aaabb21167423 */ /* 0x000fe20000000016 */
[----:B-----5:R-:W-:-:S04]  /*2570*/  @!P3 LEA R24, R0, R25, 0x18 ;  /* 0x000000190018b211 */ /* 0x020fc800078ec0ff */
[----:B------:R-:W-:Y:S02]  /*2580*/  @!P3 LEA R27, R17, R24, 0x2 ;  /* 0x00000018111bb211 */ /* 0x000fe400078e10ff */
[----:B------:R-:W-:-:S04]  /*2590*/  MOV R24, 0x394d4153 ;  /* 0x394d415300187802 */ /* 0x000fc80000000f00 */
[----:B------:R-:W0:Y:S01]  /*25a0*/  @!P3 LDS R27, [R27] ;  /* 0x000000001b1bb984 */ /* 0x000e220000000800 */
[C---:B------:R-:W-:Y:S01]  /*25b0*/  FFMA R20, R33.reuse, -R24, 0.0083327032625675201416 ;  /* 0x3c0885e421147423 */ /* 0x040fe20000000818 */
[----:B------:R-:W-:-:S03]  /*25c0*/  FFMA R22, R33, R22, -0.4999999701976776123 ;  /* 0xbeffffff21167423 */ /* 0x000fc60000000016 */
[----:B------:R-:W-:Y:S01]  /*25d0*/  FFMA R20, R33, R20, -0.16666662693023681641 ;  /* 0xbe2aaaa821147423 */ /* 0x000fe20000000014 */
[----:B------:R-:W-:Y:S01]  /*25e0*/  LOP3.LUT R24, R31, 0x1, RZ, 0xc0, !PT ;  /* 0x000000011f187812 */ /* 0x000fe200078ec0ff */
[----:B------:R-:W-:Y:S02]  /*25f0*/  FFMA R22, R33, R22, 1 ;  /* 0x3f80000021167423 */ /* 0x000fe40000000016 */
[----:B------:R-:W-:Y:S01]  /*2600*/  FFMA R19, R19, R20, R30 ;  /* 0x0000001413137223 */ /* 0x000fe2000000001e */
[----:B------:R-:W-:Y:S01]  /*2610*/  VIADD R20, R31, 0x1 ;  /* 0x000000011f147836 */ /* 0x000fe20000000000 */
[----:B------:R-:W-:-:S04]  /*2620*/  ISETP.NE.U32.AND P0, PT, R24, 0x1, PT ;  /* 0x000000011800780c */ /* 0x000fc80003f05070 */
[----:B------:R-:W-:Y:S02]  /*2630*/  LOP3.LUT P2, RZ, R20, 0x2, RZ, 0xc0, !PT ;  /* 0x0000000214ff7812 */ /* 0x000fe4000784c0ff */
[----:B------:R-:W-:Y:S02]  /*2640*/  FSEL R20, R19, R22, !P0 ;  /* 0x0000001613147208 */ /* 0x000fe40004000000 */
[----:B------:R-:W-:Y:S02]  /*2650*/  FSEL R19, R22, R19, !P0 ;  /* 0x0000001316137208 */ /* 0x000fe40004000000 */
[----:B------:R-:W-:Y:S02]  /*2660*/  LOP3.LUT P1, RZ, R31, 0x2, RZ, 0xc0, !PT ;  /* 0x000000021fff7812 */ /* 0x000fe4000782c0ff */
[----:B------:R-:W-:Y:S02]  /*2670*/  FSEL R22, R20, -R20, !P2 ;  /* 0x8000001414167208 */ /* 0x000fe40005000000 */
[----:B------:R-:W-:-:S03]  /*2680*/  FSEL R20, R19, -R19, !P1 ;  /* 0x8000001313147208 */ /* 0x000fc60004800000 */
[C---:B------:R-:W-:Y:S02]  /*2690*/  FMUL R19, R29.reuse, R22 ;  /* 0x000000161d137220 */ /* 0x040fe40000400000 */
[----:B------:R-:W-:Y:S02]  /*26a0*/  FMUL R29, R29, R20 ;  /* 0x000000141d1d7220 */ /* 0x000fe40000400000 */
[----:B---3--:R-:W-:Y:S02]  /*26b0*/  @!P3 FMUL R31, R19, R23 ;  /* 0x00000017131fb220 */ /* 0x008fe40000400000 */
[----:B------:R-:W-:Y:S02]  /*26c0*/  @!P3 FMUL R33, R23, R29 ;  /* 0x0000001d1721b220 */ /* 0x000fe40000400000 */
[-C--:B0-----:R-:W-:Y:S02]  /*26d0*/  @!P3 FFMA R14, R31, R27.reuse, R14 ;  /* 0x0000001b1f0eb223 */ /* 0x081fe4000000000e */
[----:B------:R-:W-:-:S02]  /*26e0*/  @!P3 FFMA R16, R33, R27, R16 ;  /* 0x0000001b2110b223 */ /* 0x000fc40000000010 */
[-C--:B------:R-:W-:Y:S01]  /*26f0*/  FMUL R10, R10, R14.reuse ;  /* 0x0000000e0a0a7220 */ /* 0x080fe20000400000 */
[----:B------:R-:W-:Y:S01]  /*2700*/  @!P3 FMUL R20, R28, R23 ;  /* 0x000000171c14b220 */ /* 0x000fe20000400000 */
[----:B------:R-:W-:Y:S02]  /*2710*/  FMUL R22, R5, R14 ;  /* 0x0000000e05167220 */ /* 0x000fe40000400000 */
[----:B------:R-:W-:Y:S01]  /*2720*/  FFMA R10, R9, R16, R10 ;  /* 0x00000010090a7223 */ /* 0x000fe2000000000a */
[----:B------:R-:W-:Y:S01]  /*2730*/  FMUL R9, R3, R14 ;  /* 0x0000000e03097220 */ /* 0x000fe20000400000 */
[C---:B------:R-:W-:Y:S01]  /*2740*/  IADD3 R3, PT, PT, R25.reuse, 0x1f4, RZ ;  /* 0x000001f419037810 */ /* 0x040fe20007ffe0ff */
[----:B------:R-:W-:Y:S02]  /*2750*/  VIADD R5, R25, 0x3e8 ;  /* 0x000003e819057836 */ /* 0x000fe40000000000 */
[----:B------:R-:W-:Y:S01]  /*2760*/  @!P3 FFMA R13, R20, R27, R13 ;  /* 0x0000001b140db223 */ /* 0x000fe2000000000d */
[-C--:B------:R-:W-:Y:S01]  /*2770*/  FFMA R7, R7, R16.reuse, R22 ;  /* 0x0000001007077223 */ /* 0x080fe20000000016 */
[----:B------:R-:W-:Y:S01]  /*2780*/  IADD3 R25, PT, PT, R25, 0x5dc, RZ ;  /* 0x000005dc19197810 */ /* 0x000fe20007ffe0ff */
[----:B------:R-:W-:Y:S01]  /*2790*/  FFMA R9, R6, R16, R9 ;  /* 0x0000001006097223 */ /* 0x000fe20000000009 */
[C---:B------:R-:W-:Y:S01]  /*27a0*/  LEA R6, R0.reuse, R3, 0x18 ;  /* 0x0000000300067211 */ /* 0x040fe200078ec0ff */
[----:B------:R-:W-:Y:S01]  /*27b0*/  FFMA R11, R11, R13, R10 ;  /* 0x0000000d0b0b7223 */ /* 0x000fe2000000000a */
[----:B------:R-:W-:Y:S01]  /*27c0*/  LEA R20, R0, R5, 0x18 ;  /* 0x0000000500147211 */ /* 0x000fe200078ec0ff */
[----:B------:R-:W-:Y:S01]  /*27d0*/  FFMA R7, R4, R13, R7 ;  /* 0x0000000d04077223 */ /* 0x000fe20000000007 */
[----:B------:R-:W-:Y:S01]  /*27e0*/  LEA R0, R0, R25, 0x18 ;  /* 0x0000001900007211 */ /* 0x000fe200078ec0ff */
[----:B------:R-:W-:Y:S01]  /*27f0*/  FFMA R9, R8, R13, R9 ;  /* 0x0000000d08097223 */ /* 0x000fe20000000009 */
[----:B------:R-:W-:-:S02]  /*2800*/  IMAD R6, R17, 0x4, R6 ;  /* 0x0000000411067824 */ /* 0x000fc400078e0206 */
[----:B------:R-:W-:Y:S01]  /*2810*/  FMUL R11, R11, R12 ;  /* 0x0000000c0b0b7220 */ /* 0x000fe20000400000 */
[----:B------:R-:W-:Y:S01]  /*2820*/  LEA R20, R17, R20, 0x2 ;  /* 0x0000001411147211 */ /* 0x000fe200078e10ff */
[-C--:B------:R-:W-:Y:S01]  /*2830*/  FMUL R7, R7, R12.reuse ;  /* 0x0000000c07077220 */ /* 0x080fe20000400000 */
[----:B------:R-:W-:Y:S02]  /*2840*/  IMAD R0, R17, 0x4, R0 ;  /* 0x0000000411007824 */ /* 0x000fe400078e0200 */
[-C--:B------:R-:W-:Y:S01]  /*2850*/  FMUL R9, R9, R12.reuse ;  /* 0x0000000c09097220 */ /* 0x080fe20000400000 */
[----:B------:R1:W-:Y:S04]  /*2860*/  STS [R6], R11 ;  /* 0x0000000b06007388 */ /* 0x0003e80000000800 */
[----:B------:R1:W-:Y:S04]  /*2870*/  STS [R20], R7 ;  /* 0x0000000714007388 */ /* 0x0003e80000000800 */
[----:B------:R1:W-:Y:S01]  /*2880*/  STS [R0], R9 ;  /* 0x0000000900007388 */ /* 0x0003e20000000800 */
[----:B------:R-:W-:Y:S01]  /*2890*/  @P3 FMUL R29, R16, R29 ;  /* 0x0000001d101d3220 */ /* 0x000fe20000400000 */
[----:B--2---:R-:W-:-:S03]  /*28a0*/  @P3 FMUL R21, R21, R12 ;  /* 0x0000000c15153220 */ /* 0x004fc60000400000 */
[----:B------:R-:W-:Y:S01]  /*28b0*/  @P3 FFMA R14, R14, R19, R29 ;  /* 0x000000130e0e3223 */ /* 0x000fe2000000001d */
[----:B----4-:R-:W-:-:S03]  /*28c0*/  @P3 FMUL R18, R21, R18 ;  /* 0x0000001215123220 */ /* 0x010fc60000400000 */
[----:B------:R-:W-:-:S04]  /*28d0*/  @P3 FFMA R13, R13, R28, R14 ;  /* 0x0000001c0d0d3223 */ /* 0x000fc8000000000e */
[----:B-1----:R-:W-:-:S07]  /*28e0*/  @P3 FMUL R4, R18, R13 ;  /* 0x0000000d12043220 */ /* 0x002fce0000400000 */
.L_x_3:
[----:B------:R-:W-:Y:S05]  /*28f0*/  BSYNC.RECONVERGENT B0 ;  /* 0x0000000000007941 */ /* 0x000fea0003800200 */
.L_x_2:
[----:B------:R-:W-:Y:S01]  /*2900*/  BAR.SYNC.DEFER_BLOCKING 0x0 ;  /* 0x0000000000007b1d */ /* 0x000fe20000010000 */
[----:B------:R-:W-:-:S13]  /*2910*/  ISETP.NE.AND P0, PT, R15, RZ, PT ;  /* 0x000000ff0f00720c */ /* 0x000fda0003f05270 */
[----:B------:R-:W-:Y:S05]  /*2920*/  @!P0 EXIT ;  /* 0x000000000000894d */ /* 0x000fea0003800000 */
[----:B------:R-:W1:Y:S01]  /*2930*/  S2R R0, SR_TID.X ;  /* 0x0000000000007919 */ /* 0x000e620000002100 */
[----:B------:R-:W2:Y:S08]  /*2940*/  LDC.64 R12, c[0x0][0x418] ;  /* 0x00010600ff0c7b82 */ /* 0x000eb00000000a00 */
[----:B0-----:R-:W0:Y:S08]  /*2950*/  LDC.64 R10, c[0x0][0x420] ;  /* 0x00010800ff0a7b82 */ /* 0x001e300000000a00 */
[----:B------:R-:W3:Y:S01]  /*2960*/  LDC.64 R14, c[0x0][0x410] ;  /* 0x00010400ff0e7b82 */ /* 0x000ee20000000a00 */
[----:B------:R-:W4:Y:S01]  /*2970*/  S2R R19, SR_CgaCtaId ;  /* 0x0000000000137919 */ /* 0x000f220000008800 */
[----:B------:R-:W-:Y:S01]  /*2980*/  MOV R16, 0x400 ;  /* 0x0000040000107802 */ /* 0x000fe20000000f00 */
[----:B------:R-:W5:Y:S01]  /*2990*/  LDCU UR5, c[0x0][0x3a0] ;  /* 0x00007400ff0577ac */ /* 0x000f620008000800 */
[----:B------:R-:W5:Y:S01]  /*29a0*/  LDCU UR4, c[0x0][0x428] ;  /* 0x00008500ff0477ac */ /* 0x000f620008000800 */
[----:B-1----:R-:W-:-:S05]  /*29b0*/  LOP3.LUT R3, R0, 0xffff, RZ, 0xc0, !PT ;  /* 0x0000ffff00037812 */ /* 0x002fca00078ec0ff */
[----:B------:R-:W-:-:S05]  /*29c0*/  IMAD R3, R3, 0xa3e, RZ ;  /* 0x00000a3e03037824 */ /* 0x000fca00078e02ff */
[----:B------:R-:W-:-:S05]  /*29d0*/  SHF.R.U32.HI R27, RZ, 0x10, R3 ;  /* 0x00000010ff1b7819 */ /* 0x000fca0000011603 */
[C---:B------:R-:W-:Y:S02]  /*29e0*/  IMAD R0, R27.reuse, -0x19, R0 ;  /* 0xffffffe71b007824 */ /* 0x040fe400078e0200 */
[----:B------:R-:W-:-:S03]  /*29f0*/  IMAD R8, R27, 0x19, RZ ;  /* 0x000000191b087824 */ /* 0x000fc600078e02ff */
[----:B------:R-:W-:-:S05]  /*2a00*/  PRMT R3, R0, 0x9910, RZ ;  /* 0x0000991000037816 */ /* 0x000fca00000000ff */
[----:B------:R-:W-:-:S05]  /*2a10*/  IMAD R3, R3, 0x6667, RZ ;  /* 0x0000666703037824 */ /* 0x000fca00078e02ff */
[----:B------:R-:W-:-:S04]  /*2a20*/  SHF.R.S32.HI R5, RZ, 0x10, R3 ;  /* 0x00000010ff057819 */ /* 0x000fc80000011403 */
[----:B------:R-:W-:-:S04]  /*2a30*/  LOP3.LUT R5, R5, 0xffff, RZ, 0xc0, !PT ;  /* 0x0000ffff05057812 */ /* 0x000fc800078ec0ff */
[----:B------:R-:W-:-:S04]  /*2a40*/  SHF.R.U32.HI R6, RZ, 0xf, R5 ;  /* 0x0000000fff067819 */ /* 0x000fc80000011605 */
[----:B------:R-:W-:-:S04]  /*2a50*/  LEA.HI.SX32 R6, R3, R6, 0xf ;  /* 0x0000000603067211 */ /* 0x000fc800078f7aff */
[----:B------:R-:W-:-:S05]  /*2a60*/  PRMT R3, R6, 0x9910, RZ ;  /* 0x0000991006037816 */ /* 0x000fca00000000ff */
[----:B------:R-:W-:-:S05]  /*2a70*/  IMAD R34, R3, -0x5, R0 ;  /* 0xfffffffb03227824 */ /* 0x000fca00078e0200 */
[----:B------:R-:W-:-:S05]  /*2a80*/  IADD3 R0, PT, PT, R34, R8, RZ ;  /* 0x0000000822007210 */ /* 0x000fca0007ffe0ff */
[----:B------:R-:W-:-:S04]  /*2a90*/  IMAD R5, R27, -0x14, R0 ;  /* 0xffffffec1b057824 */ /* 0x000fc800078e0200 */
[----:B--2---:R-:W-:-:S04]  /*2aa0*/  IMAD.WIDE R12, R5, 0x4, R12 ;  /* 0x00000004050c7825 */ /* 0x004fc800078e020c */
[----:B------:R-:W-:Y:S01]  /*2ab0*/  IMAD R5, R27, 0x5, R3 ;  /* 0x000000051b057824 */ /* 0x000fe200078e0203 */
[----:B------:R-:W2:Y:S01]  /*2ac0*/  LDG.E.CONSTANT R6, desc[UR8][R12.64] ;  /* 0x000000080c067981 */ /* 0x000ea2000c1e9900 */
[----:B------:R-:W-:Y:S02]  /*2ad0*/  IMAD R17, R3, 0x5, R34 ;  /* 0x0000000503117824 */ /* 0x000fe400078e0222 */
[----:B0-----:R-:W-:-:S04]  /*2ae0*/  IMAD.WIDE R10, R5, 0x4, R10 ;  /* 0x00000004050a7825 */ /* 0x001fc800078e020a */
[----:B---3--:R-:W-:Y:S01]  /*2af0*/  IMAD.WIDE R14, R17, 0x4, R14 ;  /* 0x00000004110e7825 */ /* 0x008fe200078e020e */
[----:B------:R0:W3:Y:S04]  /*2b00*/  LDG.E.CONSTANT R7, desc[UR8][R10.64] ;  /* 0x000000080a077981 */ /* 0x0000e8000c1e9900 */
[----:B------:R1:W3:Y:S01]  /*2b10*/  LDG.E.CONSTANT R5, desc[UR8][R14.64] ;  /* 0x000000080e057981 */ /* 0x0002e2000c1e9900 */
[C---:B------:R-:W-:Y:S01]  /*2b20*/  VIADD R18, R16.reuse, 0x834 ;  /* 0x0000083410127836 */ /* 0x040fe20000000000 */
[----:B------:R-:W-:-:S04]  /*2b30*/  IADD3 R20, PT, PT, R16, 0x3e8, RZ ;  /* 0x000003e810147810 */ /* 0x000fc80007ffe0ff */
[C---:B----4-:R-:W-:Y:S02]  /*2b40*/  LEA R18, R19.reuse, R18, 0x18 ;  /* 0x0000001213127211 */ /* 0x050fe400078ec0ff */
[----:B------:R-:W-:-:S03]  /*2b50*/  LEA R37, R19, R20, 0x18 ;  /* 0x0000001413257211 */ /* 0x000fc600078ec0ff */
[----:B------:R-:W-:Y:S02]  /*2b60*/  IMAD R28, R3, 0x14, R18 ;  /* 0x00000014031c7824 */ /* 0x000fe400078e0212 */
[----:B------:R-:W-:-:S03]  /*2b70*/  IMAD R37, R0, 0x4, R37 ;  /* 0x0000000400257824 */ /* 0x000fc600078e0225 */
[----:B------:R-:W-:Y:S04]  /*2b80*/  LDS R9, [R28] ;  /* 0x000000001c097984 */ /* 0x000fe80000000800 */
[----:B------:R-:W4:Y:S01]  /*2b90*/  LDS R0, [R37] ;  /* 0x0000000025007984 */ /* 0x000f220000000800 */
[C---:B0-----:R-:W-:Y:S01]  /*2ba0*/  IADD3 R10, PT, PT, R16.reuse, 0x1f4, RZ ;  /* 0x000001f4100a7810 */ /* 0x041fe20007ffe0ff */
[----:B------:R-:W-:Y:S02]  /*2bb0*/  VIADD R16, R16, 0x5dc ;  /* 0x000005dc10107836 */ /* 0x000fe40000000000 */
[----:B------:R-:W-:Y:S01]  /*2bc0*/  IMAD R36, R3, 0x5, R8 ;  /* 0x0000000503247824 */ /* 0x000fe200078e0208 */
[C---:B------:R-:W-:Y:S01]  /*2bd0*/  LEA R3, R19.reuse, R10, 0x18 ;  /* 0x0000000a13037211 */ /* 0x040fe200078ec0ff */
[--C-:B------:R-:W-:Y:S01]  /*2be0*/  IMAD R34, R34, 0x14, R18.reuse ;  /* 0x0000001422227824 */ /* 0x100fe200078e0212 */
[----:B------:R-:W-:Y:S01]  /*2bf0*/  LEA R8, R19, R16, 0x18 ;  /* 0x0000001013087211 */ /* 0x000fe200078ec0ff */
[----:B------:R-:W-:Y:S01]  /*2c00*/  IMAD R27, R27, 0x14, R18 ;  /* 0x000000141b1b7824 */ /* 0x000fe200078e0212 */
[----:B------:R-:W-:Y:S01]  /*2c10*/  LEA R36, R36, R3, 0x2 ;  /* 0x0000000324247211 */ /* 0x000fe200078e10ff */
[----:B------:R-:W-:Y:S02]  /*2c20*/  LDS R12, [R28+0x4] ;  /* 0x000004001c0c7984 */ /* 0x000fe40000000800 */
[----:B------:R-:W-:-:S02]  /*2c30*/  IMAD R8, R17, 0x4, R8 ;  /* 0x0000000411087824 */ /* 0x000fc400078e0208 */
[----:B-1----:R-:W0:Y:S04]  /*2c40*/  LDS R14, [R37+0x14] ;  /* 0x00001400250e7984 */ /* 0x002e280000000800 */
[----:B------:R-:W-:Y:S04]  /*2c50*/  LDS R15, [R34] ;  /* 0x00000000220f7984 */ /* 0x000fe80000000800 */
[----:B------:R-:W-:Y:S04]  /*2c60*/  LDS R10, [R27] ;  /* 0x000000001b0a7984 */ /* 0x000fe80000000800 */
[----:B------:R-:W-:Y:S04]  /*2c70*/  LDS R13, [R28+0x8] ;  /* 0x000008001c0d7984 */ /* 0x000fe80000000800 */
[----:B------:R-:W-:Y:S04]  /*2c80*/  LDS R18, [R36+0x4] ;  /* 0x0000040024127984 */ /* 0x000fe80000000800 */
[----:B------:R-:W-:Y:S04]  /*2c90*/  LDS R19, [R34+0x4] ;  /* 0x0000040022137984 */ /* 0x000fe80000000800 */
[----:B------:R-:W-:Y:S01]  /*2ca0*/  LDS R20, [R37+0x28] ;  /* 0x0000280025147984 */ /* 0x000fe20000000800 */
[----:B----4-:R-:W-:-:S03]  /*2cb0*/  FFMA R9, R0, R9, RZ ;  /* 0x0000000900097223 */ /* 0x010fc600000000ff */
[----:B------:R-:W1:Y:S04]  /*2cc0*/  LDS R0, [R36] ;  /* 0x0000000024007984 */ /* 0x000e680000000800 */
[----:B------:R-:W4:Y:S04]  /*2cd0*/  LDS R3, [R8] ;  /* 0x0000000008037984 */ /* 0x000f280000000800 */
[----:B------:R-:W-:Y:S04]  /*2ce0*/  LDS R11, [R27+0x4] ;  /* 0x000004001b0b7984 */ /* 0x000fe80000000800 */
[----:B------:R-:W-:Y:S04]  /*2cf0*/  LDS R16, [R28+0xc] ;  /* 0x00000c001c107984 */ /* 0x000fe80000000800 */
[----:B------:R-:W-:Y:S04]  /*2d00*/  LDS R21, [R36+0x8] ;  /* 0x0000080024157984 */ /* 0x000fe80000000800 */
[----:B------:R-:W-:Y:S04]  /*2d10*/  LDS R22, [R34+0x8] ;  /* 0x0000080022167984 */ /* 0x000fe80000000800 */
[----:B------:R-:W-:Y:S04]  /*2d20*/  LDS R23, [R37+0x3c] ;  /* 0x00003c0025177984 */ /* 0x000fe80000000800 */
[----:B------:R-:W5:Y:S04]  /*2d30*/  LDS R26, [R8+0x64] ;  /* 0x00006400081a7984 */ /* 0x000f680000000800 */
[----:B------:R-:W-:Y:S04]  /*2d40*/  LDS R17, [R28+0x10] ;  /* 0x000010001c117984 */ /* 0x000fe80000000800 */
[----:B------:R-:W-:Y:S04]  /*2d50*/  LDS R24, [R36+0xc] ;  /* 0x00000c0024187984 */ /* 0x000fe80000000800 */
[----:B------:R-:W-:Y:S04]  /*2d60*/  LDS R25, [R34+0xc] ;  /* 0x00000c0022197984 */ /* 0x000fe80000000800 */
[----:B------:R-:W5:Y:S04]  /*2d70*/  LDS R28, [R37+0x50] ;  /* 0x00005000251c7984 */ /* 0x000f680000000800 */
[----:B------:R-:W-:Y:S04]  /*2d80*/  LDS R29, [R27+0x8] ;  /* 0x000008001b1d7984 */ /* 0x000fe80000000800 */
[----:B------:R-:W5:Y:S04]  /*2d90*/  LDS R30, [R8+0xc8] ;  /* 0x0000c800081e7984 */ /* 0x000f680000000800 */
[----:B------:R-:W-:Y:S04]  /*2da0*/  LDS R31, [R36+0x10] ;  /* 0x00001000241f7984 */ /* 0x000fe80000000800 */
[----:B------:R-:W5:Y:S04]  /*2db0*/  LDS R34, [R34+0x10] ;  /* 0x0000100022227984 */ /* 0x000f680000000800 */
[----:B------:R-:W-:Y:S04]  /*2dc0*/  LDS R33, [R27+0xc] ;  /* 0x00000c001b217984 */ /* 0x000fe80000000800 */
[----:B------:R-:W5:Y:S04]  /*2dd0*/  LDS R32, [R8+0x12c] ;  /* 0x00012c0008207984 */ /* 0x000f680000000800 */
[----:B------:R-:W-:Y:S04]  /*2de0*/  LDS R35, [R27+0x10] ;  /* 0x000010001b237984 */ /* 0x000fe80000000800 */
[----:B------:R-:W5:Y:S01]  /*2df0*/  LDS R36, [R8+0x190] ;  /* 0x0001900008247984 */ /* 0x000f620000000800 */
[----:B0-----:R-:W-:Y:S01]  /*2e00*/  FFMA R9, R14, R12, R9 ;  /* 0x0000000c0e097223 */ /* 0x001fe20000000009 */
[----:B-1----:R-:W-:Y:S01]  /*2e10*/  FFMA R15, R0, R15, RZ ;  /* 0x0000000f000f7223 */ /* 0x002fe200000000ff */
[----:B----4-:R-:W-:-:S02]  /*2e20*/  FFMA R3, R3, R10, RZ ;  /* 0x0000000a03037223 */ /* 0x010fc400000000ff */
[----:B------:R-:W-:Y:S01]  /*2e30*/  FFMA R20, R20, R13, R9 ;  /* 0x0000000d14147223 */ /* 0x000fe20000000009 */
[----:B------:R-:W-:Y:S01]  /*2e40*/  FFMA R18, R18, R19, R15 ;  /* 0x0000001312127223 */ /* 0x000fe2000000000f */
[----:B-----5:R-:W-:Y:S02]  /*2e50*/  FFMA R3, R26, R11, R3 ;  /* 0x0000000b1a037223 */ /* 0x020fe40000000003 */
[----:B------:R-:W-:Y:S01]  /*2e60*/  FFMA R23, R23, R16, R20 ;  /* 0x0000001017177223 */ /* 0x000fe20000000014 */
[----:B------:R-:W-:-:S03]  /*2e70*/  FFMA R21, R21, R22, R18 ;  /* 0x0000001615157223 */ /* 0x000fc60000000012 */
[----:B------:R-:W-:Y:S01]  /*2e80*/  FFMA R17, R28, R17, R23 ;  /* 0x000000111c117223 */ /* 0x000fe20000000017 */
[----:B------:R-:W-:Y:S01]  /*2e90*/  FFMA R24, R24, R25, R21 ;  /* 0x0000001918187223 */ /* 0x000fe20000000015 */
[----:B------:R-:W-:Y:S01]  /*2ea0*/  FFMA R3, R30, R29, R3 ;  /* 0x0000001d1e037223 */ /* 0x000fe20000000003 */
[----:B------:R-:W-:Y:S02]  /*2eb0*/  UISETP.NE.AND UP0, UPT, UR5, URZ, UPT ;  /* 0x000000ff0500728c */ /* 0x000fe4000bf05270 */
[----:B------:R-:W-:Y:S01]  /*2ec0*/  FFMA R24, R31, R34, R24 ;  /* 0x000000221f187223 */ /* 0x000fe20000000018 */
[----:B------:R-:W-:-:S04]  /*2ed0*/  FFMA R3, R32, R33, R3 ;  /* 0x0000002120037223 */ /* 0x000fc80000000003 */
[----:B------:R-:W-:Y:S01]  /*2ee0*/  FFMA R36, R36, R35, R3 ;  /* 0x0000002324247223 */ /* 0x000fe20000000003 */
[----:B------:R-:W-:Y:S01]  /*2ef0*/  ISETP.NE.AND P0, PT, RZ, UR4, PT ;  /* 0x00000004ff007c0c */ /* 0x000fe2000bf05270 */
[----:B--2---:R-:W-:-:S04]  /*2f00*/  FMUL R17, R17, R6 ;  /* 0x0000000611117220 */ /* 0x004fc80000400000 */
[----:B---3--:R-:W-:-:S04]  /*2f10*/  FFMA R7, R24, R7, R17 ;  /* 0x0000000718077223 */ /* 0x008fc80000000011 */
[----:B------:R-:W-:-:S04]  /*2f20*/  FFMA R5, R36, R5, R7 ;  /* 0x0000000524057223 */ /* 0x000fc80000000007 */
[----:B------:R-:W-:-:S05]  /*2f30*/  FADD R4, R4, -R5 ;  /* 0x8000000504047221 */ /* 0x000fca0000000000 */
[----:B------:R-:W-:Y:S01]  /*2f40*/  FSEL R7, -R5, R4, !P0 ;  /* 0x0000000405077208 */ /* 0x000fe20004000100 */
[----:B------:R-:W-:Y:S06]  /*2f50*/  BRA.U !UP0, `(.L_x_21) ;  /* 0x0000000108347547 */ /* 0x000fec000b800000 */
[----:B------:R-:W0:Y:S02]  /*2f60*/  LDCU UR4, c[0x0][0x470] ;  /* 0x00008e00ff0477ac */ /* 0x000e240008000800 */
[----:B0-----:R-:W-:-:S09]  /*2f70*/  UISETP.GE.AND UP0, UPT, UR4, 0x3e9, UPT ;  /* 0x000003e90400788c */ /* 0x001fd2000bf06270 */
[----:B------:R-:W-:Y:S05]  /*2f80*/  BRA.U !UP0, `(.L_x_22) ;  /* 0x0000000108187547 */ /* 0x000fea000b800000 */
[----:B------:R-:W0:Y:S02]  /*2f90*/  LDC.64 R4, c[0x0][0x3b0] ;  /* 0x0000ec00ff047b82 */ /* 0x000e240000000a00 */
[----:B0-----:R-:W-:-:S05]  /*2fa0*/  IMAD.WIDE R2, R2, 0x4, R4 ;  /* 0x0000000402027825 */ /* 0x001fca00078e0204 */
[----:B------:R-:W2:Y:S02]  /*2fb0*/  LDG.E R0, desc[UR8][R2.64] ;  /* 0x0000000802007981 */ /* 0x000ea4000c1e1900 */
[----:B--2---:R-:W-:-:S05]  /*2fc0*/  FADD R5, R7, R0 ;  /* 0x0000000007057221 */ /* 0x004fca0000000000 */
[----:B------:R-:W-:Y:S01]  /*2fd0*/  STG.E desc[UR8][R2.64], R5 ;  /* 0x0000000502007986 */ /* 0x000fe2000c101908 */
[----:B------:R-:W-:Y:S05]  /*2fe0*/  EXIT ;  /* 0x000000000000794d */ /* 0x000fea0003800000 */
.L_x_22:
[----:B------:R-:W0:Y:S02]  /*2ff0*/  LDC.64 R4, c[0x0][0x3b0] ;  /* 0x0000ec00ff047b82 */ /* 0x000e240000000a00 */
[----:B0-----:R-:W-:-:S05]  /*3000*/  IMAD.WIDE R4, R2, 0x4, R4 ;  /* 0x0000000402047825 */ /* 0x001fca00078e0204 */
[----:B------:R-:W-:Y:S01]  /*3010*/  REDG.E.ADD.F32.FTZ.RN.STRONG.GPU desc[UR8][R4.64], R7 ;  /* 0x00000007040079a6 */ /* 0x000fe2000c12f308 */
[----:B------:R-:W-:Y:S05]  /*3020*/  EXIT ;  /* 0x000000000000794d */ /* 0x000fea0003800000 */
.L_x_21:
[----:B------:R-:W0:Y:S02]  /*3030*/  LDC.64 R4, c[0x0][0x3b0] ;  /* 0x0000ec00ff047b82 */ /* 0x000e240000000a00 */
[----:B0-----:R-:W-:-:S05]  /*3040*/  IMAD.WIDE R4, R2, 0x4, R4 ;  /* 0x0000000402047825 */ /* 0x001fca00078e0204 */
[----:B------:R-:W-:Y:S01]  /*3050*/  REDG.E.ADD.F32.FTZ.RN.STRONG.GPU desc[UR8][R4.64], R7 ;  /* 0x00000007040079a6 */ /* 0x000fe2000c12f308 */
[----:B------:R-:W-:Y:S05]  /*3060*/  EXIT ;  /* 0x000000000000794d */ /* 0x000fea0003800000 */
        .weak           $__internal_0_$__cuda_sm20_rcp_rn_f32_slowpath
        .type           $__internal_0_$__cuda_sm20_rcp_rn_f32_slowpath,@function
        .size           $__internal_0_$__cuda_sm20_rcp_rn_f32_slowpath,(.L_x_28 - $__internal_0_$__cuda_sm20_rcp_rn_f32_slowpath)
$__internal_0_$__cuda_sm20_rcp_rn_f32_slowpath:
[----:B------:R-:W-:Y:S01]  /*3070*/  SHF.L.U32 R13, R12, 0x1, RZ ;  /* 0x000000010c0d7819 */ /* 0x000fe200000006ff */
[----:B------:R-:W-:Y:S03]  /*3080*/  BSSY.RECONVERGENT B2, `(.L_x_23) ;  /* 0x0000030000027945 */ /* 0x000fe60003800200 */
[----:B------:R-:W-:-:S04]  /*3090*/  SHF.R.U32.HI R13, RZ, 0x18, R13 ;  /* 0x00000018ff0d7819 */ /* 0x000fc8000001160d */
[----:B------:R-:W-:-:S13]  /*30a0*/  ISETP.NE.U32.AND P0, PT, R13, RZ, PT ;  /* 0x000000ff0d00720c */ /* 0x000fda0003f05070 */
[----:B------:R-:W-:Y:S05]  /*30b0*/  @P0 BRA `(.L_x_24) ;  /* 0x0000000000280947 */ /* 0x000fea0003800000 */
[----:B------:R-:W-:-:S05]  /*30c0*/  IMAD.SHL.U32 R13, R12, 0x2, RZ ;  /* 0x000000020c0d7824 */ /* 0x000fca00078e00ff */
[----:B------:R-:W-:-:S13]  /*30d0*/  ISETP.NE.AND P0, PT, R13, RZ, PT ;  /* 0x000000ff0d00720c */ /* 0x000fda0003f05270 */
[----:B------:R-:W-:Y:S01]  /*30e0*/  @P0 FFMA R17, R12, 1.84467440737095516160e+19, RZ ;  /* 0x5f8000000c110823 */ /* 0x000fe200000000ff */
[----:B------:R-:W-:Y:S08]  /*30f0*/  @!P0 MUFU.RCP R16, R12 ;  /* 0x0000000c00108308 */ /* 0x000ff00000001000 */
[----:B------:R-:W0:Y:S02]  /*3100*/  @P0 MUFU.RCP R18, R17 ;  /* 0x0000001100120308 */ /* 0x000e240000001000 */
[----:B0-----:R-:W-:-:S04]  /*3110*/  @P0 FFMA R13, R17, R18, -1 ;  /* 0xbf800000110d0423 */ /* 0x001fc80000000012 */
[----:B------:R-:W-:-:S04]  /*3120*/  @P0 FADD.FTZ R13, -R13, -RZ ;  /* 0x800000ff0d0d0221 */ /* 0x000fc80000010100 */
[----:B------:R-:W-:-:S04]  /*3130*/  @P0 FFMA R13, R18, R13, R18 ;  /* 0x0000000d120d0223 */ /* 0x000fc80000000012 */
[----:B------:R-:W-:Y:S01]  /*3140*/  @P0 FFMA R16, R13, 1.84467440737095516160e+19, RZ ;  /* 0x5f8000000d100823 */ /* 0x000fe200000000ff */
[----:B------:R-:W-:Y:S06]  /*3150*/  BRA `(.L_x_25) ;  /* 0x0000000000887947 */ /* 0x000fec0003800000 */
.L_x_24:
[----:B------:R-:W-:-:S04]  /*3160*/  IADD3 R21, PT, PT, R13, -0xfd, RZ ;  /* 0xffffff030d157810 */ /* 0x000fc80007ffe0ff */
[----:B------:R-:W-:-:S13]  /*3170*/  ISETP.GT.U32.AND P0, PT, R21, 0x1, PT ;  /* 0x000000011500780c */ /* 0x000fda0003f04070 */
[----:B------:R-:W-:Y:S05]  /*3180*/  @P0 BRA `(.L_x_26) ;  /* 0x0000000000780947 */ /* 0x000fea0003800000 */
[----:B------:R-:W-:Y:S01]  /*3190*/  LOP3.LUT R16, R12, 0x7fffff, RZ, 0xc0, !PT ;  /* 0x007fffff0c107812 */ /* 0x000fe200078ec0ff */
[----:B------:R-:W-:-:S03]  /*31a0*/  IMAD.MOV.U32 R20, RZ, RZ, 0x3 ;  /* 0x00000003ff147424 */ /* 0x000fc600078e00ff */
[----:B------:R-:W-:Y:S02]  /*31b0*/  LOP3.LUT R16, R16, 0x3f800000, RZ, 0xfc, !PT ;  /* 0x3f80000010107812 */ /* 0x000fe400078efcff */
[----:B------:R-:W-:Y:S02]  /*31c0*/  SHF.L.U32 R20, R20, R21, RZ ;  /* 0x0000001514147219 */ /* 0x000fe400000006ff */
[----:B------:R-:W0:Y:S02]  /*31d0*/  MUFU.RCP R17, R16 ;  /* 0x0000001000117308 */ /* 0x000e240000001000 */
[----:B0-----:R-:W-:-:S04]  /*31e0*/  FFMA R18, R16, R17, -1 ;  /* 0xbf80000010127423 */ /* 0x001fc80000000011 */
[----:B------:R-:W-:-:S04]  /*31f0*/  FADD.FTZ R18, -R18, -RZ ;  /* 0x800000ff12127221 */ /* 0x000fc80000010100 */
[CCC-:B------:R-:W-:Y:S01]  /*3200*/  FFMA.RM R19, R17.reuse, R18.reuse, R17.reuse ;  /* 0x0000001211137223 */ /* 0x1c0fe20000004011 */
[----:B------:R-:W-:-:S04]  /*3210*/  FFMA.RP R18, R17, R18, R17 ;  /* 0x0000001211127223 */ /* 0x000fc80000008011 */
[C---:B------:R-:W-:Y:S02]  /*3220*/  LOP3.LUT R17, R19.reuse, 0x7fffff, RZ, 0xc0, !PT ;  /* 0x007fffff13117812 */ /* 0x040fe400078ec0ff */
[----:B------:R-:W-:Y:S02]  /*3230*/  FSETP.NEU.FTZ.AND P0, PT, R19, R18, PT ;  /* 0x000000121300720b */ /* 0x000fe40003f1d000 */
[----:B------:R-:W-:Y:S02]  /*3240*/  LOP3.LUT R17, R17, 0x800000, RZ, 0xfc, !PT ;  /* 0x0080000011117812 */ /* 0x000fe400078efcff */
[----:B------:R-:W-:Y:S02]  /*3250*/  SEL R18, RZ, 0xffffffff, !P0 ;  /* 0xffffffffff127807 */ /* 0x000fe40004000000 */
[----:B------:R-:W-:Y:S02]  /*3260*/  LOP3.LUT R20, R20, R17, RZ, 0xc0, !PT ;  /* 0x0000001114147212 */ /* 0x000fe400078ec0ff */
[----:B------:R-:W-:-:S02]  /*3270*/  IADD3 R18, PT, PT, -R18, RZ, RZ ;  /* 0x000000ff12127210 */ /* 0x000fc40007ffe1ff */
[-C--:B------:R-:W-:Y:S02]  /*3280*/  SHF.R.U32.HI R20, RZ, R21.reuse, R20 ;  /* 0x00000015ff147219 */ /* 0x080fe40000011614 */
[----:B------:R-:W-:Y:S02]  /*3290*/  LOP3.LUT P1, RZ, R18, R21, R17, 0xf8, !PT ;  /* 0x0000001512ff7212 */ /* 0x000fe4000782f811 */
[C---:B------:R-:W-:Y:S02]  /*32a0*/  LOP3.LUT P0, RZ, R20.reuse, 0x1, RZ, 0xc0, !PT ;  /* 0x0000000114ff7812 */ /* 0x040fe4000780c0ff */
[----:B------:R-:W-:-:S04]  /*32b0*/  LOP3.LUT P2, RZ, R20, 0x2, RZ, 0xc0, !PT ;  /* 0x0000000214ff7812 */ /* 0x000fc8000784c0ff */
[----:B------:R-:W-:Y:S02]  /*32c0*/  PLOP3.LUT P0, PT, P0, P1, P2, 0xe0, 0x0 ;  /* 0x000000000000781c */ /* 0x000fe40000703c20 */
[----:B------:R-:W-:Y:S02]  /*32d0*/  LOP3.LUT P1, RZ, R12, 0x7fffff, RZ, 0xc0, !PT ;  /* 0x007fffff0cff7812 */ /* 0x000fe4000782c0ff */
[----:B------:R-:W-:-:S05]  /*32e0*/  SEL R16, RZ, 0x1, !P0 ;  /* 0x00000001ff107807 */ /* 0x000fca0004000000 */
[----:B------:R-:W-:-:S05]  /*32f0*/  IMAD.MOV R16, RZ, RZ, -R16 ;  /* 0x000000ffff107224 */ /* 0x000fca00078e0a10 */
[----:B------:R-:W-:Y:S02]  /*3300*/  ISETP.GE.AND P0, PT, R16, RZ, PT ;  /* 0x000000ff1000720c */ /* 0x000fe40003f06270 */
[----:B------:R-:W-:-:S04]  /*3310*/  IADD3 R16, PT, PT, R13, -0xfc, RZ ;  /* 0xffffff040d107810 */ /* 0x000fc80007ffe0ff */
[----:B------:R-:W-:-:S07]  /*3320*/  SHF.R.U32.HI R17, RZ, R16, R17 ;  /* 0x00000010ff117219 */ /* 0x000fce0000011611 */
[----:B------:R-:W-:-:S05]  /*3330*/  @!P0 VIADD R17, R17, 0x1 ;  /* 0x0000000111118836 */ /* 0x000fca0000000000 */
[----:B------:R-:W-:-:S04]  /*3340*/  @!P1 SHF.L.U32 R17, R17, 0x1, RZ ;  /* 0x0000000111119819 */ /* 0x000fc800000006ff */
[----:B------:R-:W-:Y:S01]  /*3350*/  LOP3.LUT R16, R17, 0x80000000, R12, 0xf8, !PT ;  /* 0x8000000011107812 */ /* 0x000fe200078ef80c */
[----:B------:R-:W-:Y:S06]  /*3360*/  BRA `(.L_x_25) ;  /* 0x0000000000047947 */ /* 0x000fec0003800000 */
.L_x_26:
[----:B------:R0:W1:Y:S02]  /*3370*/  MUFU.RCP R16, R12 ;  /* 0x0000000c00107308 */ /* 0x0000640000001000 */
.L_x_25:
[----:B------:R-:W-:Y:S05]  /*3380*/  BSYNC.RECONVERGENT B2 ;  /* 0x0000000000027941 */ /* 0x000fea0003800200 */
.L_x_23:
[----:B------:R-:W-:Y:S02]  /*3390*/  HFMA2 R13, -RZ, RZ, 0, 0 ;  /* 0x00000000ff0d7431 */ /* 0x000fe400000001ff */
[----:B0-----:R-:W-:-:S04]  /*33a0*/  IMAD.MOV.U32 R12, RZ, RZ, R14 ;  /* 0x000000ffff0c7224 */ /* 0x001fc800078e000e */
[----:B-1----:R-:W-:Y:S05]  /*33b0*/  RET.REL.NODEC R12 `(_Z30outer_core_impl_kernel_forwardiPKiS0_iiiPKfPfS2_S2_S2_S2_S2_S2_S2_S2_S2_S2_S2_S2_S2_S2_iS2_S2_S2_S2_ifffS3_S3_i) ;  /* 0xffffffcc0c107950 */ /* 0x002fea0003c3ffff */
.L_x_27:
[----:B------:R-:W-:-:S00]  /*33c0*/  BRA `(.L_x_27) ;  /* 0xfffffffc00fc7947 */ /* 0x000fc0000383ffff */
[----:B------:R-:W-:-:S00]  /*33d0*/  NOP ;  /* 0x0000000000007918 */ /* 0x000fc00000000000 */
        /* <DEDUP_REMOVED lines=10> */
.L_x_28:


//--------------------- .nv.global.init           --------------------------
	.section	.nv.global.init,"aw",@progbits
	.align	4
.nv.global.init:
	.type		__cudart_i2opi_f,@object
	.size		__cudart_i2opi_f,(.L_0 - __cudart_i2opi_f)
__cudart_i2opi_f:
        /*0000*/ 	.byte	0x41, 0x90, 0x43, 0x3c, 0x99, 0x95, 0x62, 0xdb, 0xc0, 0xdd, 0x34, 0xf5, 0xd1, 0x57, 0x27, 0xfc
        /*0010*/ 	.byte	0x29, 0x15, 0x44, 0x4e, 0x6e, 0x83, 0xf9, 0xa2
.L_0:


//--------------------- .nv.shared._Z30outer_core_impl_kernel_forwardiPKiS0_iiiPKfPfS2_S2_S2_S2_S2_S2_S2_S2_S2_S2_S2_S2_S2_S2_iS2_S2_S2_S2_ifffS3_S3_i --------------------------
	.section	.nv.shared._Z30outer_core_impl_kernel_forwardiPKiS0_iiiPKfPfS2_S2_S2_S2_S2_S2_S2_S2_S2_S2_S2_S2_S2_S2_iS2_S2_S2_S2_ifffS3_S3_i,"aw",@nobits
	.sectionflags	@""
	.align	4
.nv.shared._Z30outer_core_impl_kernel_forwardiPKiS0_iiiPKfPfS2_S2_S2_S2_S2_S2_S2_S2_S2_S2_S2_S2_S2_S2_iS2_S2_S2_S2_ifffS3_S3_i:
	.zero		3224


//--------------------- .nv.shared.reserved.0     --------------------------
	.section	.nv.shared.reserved.0,"aw",@nobits
	.weak		__nv_reservedSMEM_offset_0_alias
	.size		__nv_reservedSMEM_offset_0_alias, 0, 64
	.other		__nv_reservedSMEM_offset_0_alias,@"STO_CUDA_RESERVED_SHARED STV_DEFAULT"
__nv_reservedSMEM_offset_0_alias:
	.zero		0
	.zero		64


//--------------------- .nv.constant0._Z30outer_core_impl_kernel_forwardiPKiS0_iiiPKfPfS2_S2_S2_S2_S2_S2_S2_S2_S2_S2_S2_S2_S2_S2_iS2_S2_S2_S2_ifffS3_S3_i --------------------------
	.section	.nv.constant0._Z30outer_core_impl_kernel_forwardiPKiS0_iiiPKfPfS2_S2_S2_S2_S2_S2_S2_S2_S2_S2_S2_S2_S2_S2_iS2_S2_S2_S2_ifffS3_S3_i,"a",@progbits
	.sectionflags	@""
	.align	4
.nv.constant0._Z30outer_core_impl_kernel_forwardiPKiS0_iiiPKfPfS2_S2_S2_S2_S2_S2_S2_S2_S2_S2_S2_S2_S2_S2_iS2_S2_S2_S2_ifffS3_S3_i:
	.zero		1140


//--------------------- SYMBOLS --------------------------

	.type		.nv.reservedSmem.offset0,@object
	.size		.nv.reservedSmem.offset0,0x4
	.type		.nv.reservedSmem.cap,@object
	.size		.nv.reservedSmem.cap,0x4
